//
// Generated by NVIDIA NVVM Compiler
//
// Compiler Build ID: CL-36424714
// Cuda compilation tools, release 13.0, V13.0.88
// Based on NVVM 20.0.0
//

.version 9.0
.target sm_100
.address_size 64

	// .globl	_Z11addMatricesIfEvPT_S1_iii
.const .align 4 .f32 _Z14deviceMaskDataIfE;
// _ZZ18prepareInputKernelIfEvPT_PKS0_S1_iiiE4N_ds has been demoted

.visible .entry _Z11addMatricesIfEvPT_S1_iii(
	.param .u64 .ptr .align 1 _Z11addMatricesIfEvPT_S1_iii_param_0,
	.param .u64 .ptr .align 1 _Z11addMatricesIfEvPT_S1_iii_param_1,
	.param .u32 _Z11addMatricesIfEvPT_S1_iii_param_2,
	.param .u32 _Z11addMatricesIfEvPT_S1_iii_param_3,
	.param .u32 _Z11addMatricesIfEvPT_S1_iii_param_4
)
{
	.reg .pred 	%p<11>;
	.reg .b32 	%r<43>;
	.reg .b32 	%f<85>;
	.reg .b64 	%rd<43>;

	ld.param.u64 	%rd3, [_Z11addMatricesIfEvPT_S1_iii_param_0];
	ld.param.u64 	%rd2, [_Z11addMatricesIfEvPT_S1_iii_param_1];
	ld.param.u32 	%r26, [_Z11addMatricesIfEvPT_S1_iii_param_2];
	ld.param.u32 	%r27, [_Z11addMatricesIfEvPT_S1_iii_param_3];
	ld.param.u32 	%r28, [_Z11addMatricesIfEvPT_S1_iii_param_4];
	cvta.to.global.u64 	%rd1, %rd3;
	mov.u32 	%r29, %ctaid.x;
	mov.u32 	%r30, %ntid.x;
	mul.lo.s32 	%r1, %r29, %r30;
	mov.u32 	%r2, %tid.x;
	add.s32 	%r3, %r1, %r2;
	mul.lo.s32 	%r4, %r28, %r27;
	setp.ge.s32 	%p1, %r3, %r4;
	@%p1 bra 	$L__BB0_15;
	setp.lt.s32 	%p2, %r26, 1;
	mov.f32 	%f84, 0f00000000;
	@%p2 bra 	$L__BB0_14;
	and.b32  	%r5, %r26, 15;
	setp.lt.u32 	%p3, %r26, 16;
	mov.f32 	%f84, 0f00000000;
	mov.b32 	%r39, 0;
	@%p3 bra 	$L__BB0_5;
	and.b32  	%r39, %r26, 2147483632;
	neg.s32 	%r37, %r39;
	shl.b32 	%r8, %r4, 4;
	mov.f32 	%f84, 0f00000000;
	mul.wide.s32 	%rd6, %r4, 4;
	mov.u32 	%r36, %r3;
$L__BB0_4:
	.pragma "nounroll";
	mul.wide.s32 	%rd4, %r36, 4;
	add.s64 	%rd5, %rd1, %rd4;
	ld.global.f32 	%f18, [%rd5];
	add.f32 	%f19, %f84, %f18;
	add.s64 	%rd7, %rd5, %rd6;
	ld.global.f32 	%f20, [%rd7];
	add.f32 	%f21, %f19, %f20;
	add.s64 	%rd8, %rd7, %rd6;
	ld.global.f32 	%f22, [%rd8];
	add.f32 	%f23, %f21, %f22;
	add.s64 	%rd9, %rd8, %rd6;
	ld.global.f32 	%f24, [%rd9];
	add.f32 	%f25, %f23, %f24;
	add.s64 	%rd10, %rd9, %rd6;
	ld.global.f32 	%f26, [%rd10];
	add.f32 	%f27, %f25, %f26;
	add.s64 	%rd11, %rd10, %rd6;
	ld.global.f32 	%f28, [%rd11];
	add.f32 	%f29, %f27, %f28;
	add.s64 	%rd12, %rd11, %rd6;
	ld.global.f32 	%f30, [%rd12];
	add.f32 	%f31, %f29, %f30;
	add.s64 	%rd13, %rd12, %rd6;
	ld.global.f32 	%f32, [%rd13];
	add.f32 	%f33, %f31, %f32;
	add.s64 	%rd14, %rd13, %rd6;
	ld.global.f32 	%f34, [%rd14];
	add.f32 	%f35, %f33, %f34;
	add.s64 	%rd15, %rd14, %rd6;
	ld.global.f32 	%f36, [%rd15];
	add.f32 	%f37, %f35, %f36;
	add.s64 	%rd16, %rd15, %rd6;
	ld.global.f32 	%f38, [%rd16];
	add.f32 	%f39, %f37, %f38;
	add.s64 	%rd17, %rd16, %rd6;
	ld.global.f32 	%f40, [%rd17];
	add.f32 	%f41, %f39, %f40;
	add.s64 	%rd18, %rd17, %rd6;
	ld.global.f32 	%f42, [%rd18];
	add.f32 	%f43, %f41, %f42;
	add.s64 	%rd19, %rd18, %rd6;
	ld.global.f32 	%f44, [%rd19];
	add.f32 	%f45, %f43, %f44;
	add.s64 	%rd20, %rd19, %rd6;
	ld.global.f32 	%f46, [%rd20];
	add.f32 	%f47, %f45, %f46;
	add.s64 	%rd21, %rd20, %rd6;
	ld.global.f32 	%f48, [%rd21];
	add.f32 	%f84, %f47, %f48;
	add.s32 	%r37, %r37, 16;
	add.s32 	%r36, %r36, %r8;
	setp.ne.s32 	%p4, %r37, 0;
	@%p4 bra 	$L__BB0_4;
$L__BB0_5:
	setp.eq.s32 	%p5, %r5, 0;
	@%p5 bra 	$L__BB0_14;
	and.b32  	%r14, %r26, 7;
	setp.lt.u32 	%p6, %r5, 8;
	@%p6 bra 	$L__BB0_8;
	mad.lo.s32 	%r32, %r4, %r39, %r3;
	mul.wide.s32 	%rd22, %r32, 4;
	add.s64 	%rd23, %rd1, %rd22;
	ld.global.f32 	%f50, [%rd23];
	add.f32 	%f51, %f84, %f50;
	mul.wide.s32 	%rd24, %r4, 4;
	add.s64 	%rd25, %rd23, %rd24;
	ld.global.f32 	%f52, [%rd25];
	add.f32 	%f53, %f51, %f52;
	add.s64 	%rd26, %rd25, %rd24;
	ld.global.f32 	%f54, [%rd26];
	add.f32 	%f55, %f53, %f54;
	add.s64 	%rd27, %rd26, %rd24;
	ld.global.f32 	%f56, [%rd27];
	add.f32 	%f57, %f55, %f56;
	add.s64 	%rd28, %rd27, %rd24;
	ld.global.f32 	%f58, [%rd28];
	add.f32 	%f59, %f57, %f58;
	add.s64 	%rd29, %rd28, %rd24;
	ld.global.f32 	%f60, [%rd29];
	add.f32 	%f61, %f59, %f60;
	add.s64 	%rd30, %rd29, %rd24;
	ld.global.f32 	%f62, [%rd30];
	add.f32 	%f63, %f61, %f62;
	add.s64 	%rd31, %rd30, %rd24;
	ld.global.f32 	%f64, [%rd31];
	add.f32 	%f84, %f63, %f64;
	add.s32 	%r39, %r39, 8;
$L__BB0_8:
	setp.eq.s32 	%p7, %r14, 0;
	@%p7 bra 	$L__BB0_14;
	and.b32  	%r17, %r26, 3;
	setp.lt.u32 	%p8, %r14, 4;
	@%p8 bra 	$L__BB0_11;
	mad.lo.s32 	%r33, %r4, %r39, %r3;
	mul.wide.s32 	%rd32, %r33, 4;
	add.s64 	%rd33, %rd1, %rd32;
	ld.global.f32 	%f66, [%rd33];
	add.f32 	%f67, %f84, %f66;
	mul.wide.s32 	%rd34, %r4, 4;
	add.s64 	%rd35, %rd33, %rd34;
	ld.global.f32 	%f68, [%rd35];
	add.f32 	%f69, %f67, %f68;
	add.s64 	%rd36, %rd35, %rd34;
	ld.global.f32 	%f70, [%rd36];
	add.f32 	%f71, %f69, %f70;
	add.s64 	%rd37, %rd36, %rd34;
	ld.global.f32 	%f72, [%rd37];
	add.f32 	%f84, %f71, %f72;
	add.s32 	%r39, %r39, 4;
$L__BB0_11:
	setp.eq.s32 	%p9, %r17, 0;
	@%p9 bra 	$L__BB0_14;
	mul.lo.s32 	%r34, %r39, %r28;
	mad.lo.s32 	%r35, %r34, %r27, %r2;
	add.s32 	%r42, %r35, %r1;
	neg.s32 	%r41, %r17;
$L__BB0_13:
	.pragma "nounroll";
	mul.wide.s32 	%rd38, %r42, 4;
	add.s64 	%rd39, %rd1, %rd38;
	ld.global.f32 	%f73, [%rd39];
	add.f32 	%f84, %f84, %f73;
	add.s32 	%r42, %r42, %r4;
	add.s32 	%r41, %r41, 1;
	setp.ne.s32 	%p10, %r41, 0;
	@%p10 bra 	$L__BB0_13;
$L__BB0_14:
	cvt.rn.f32.s32 	%f74, %r26;
	div.rn.f32 	%f75, %f84, %f74;
	cvta.to.global.u64 	%rd40, %rd2;
	mul.wide.s32 	%rd41, %r3, 4;
	add.s64 	%rd42, %rd40, %rd41;
	st.global.f32 	[%rd42], %f75;
$L__BB0_15:
	ret;

}
	// .globl	_Z18prepareInputKernelIfEvPT_PKS0_S1_iii
.visible .entry _Z18prepareInputKernelIfEvPT_PKS0_S1_iii(
	.param .u64 .ptr .align 1 _Z18prepareInputKernelIfEvPT_PKS0_S1_iii_param_0,
	.param .u64 .ptr .align 1 _Z18prepareInputKernelIfEvPT_PKS0_S1_iii_param_1,
	.param .u64 .ptr .align 1 _Z18prepareInputKernelIfEvPT_PKS0_S1_iii_param_2,
	.param .u32 _Z18prepareInputKernelIfEvPT_PKS0_S1_iii_param_3,
	.param .u32 _Z18prepareInputKernelIfEvPT_PKS0_S1_iii_param_4,
	.param .u32 _Z18prepareInputKernelIfEvPT_PKS0_S1_iii_param_5
)
{
	.reg .pred 	%p<32>;
	.reg .b16 	%rs<9>;
	.reg .b32 	%r<71>;
	.reg .b32 	%f<71>;
	.reg .b64 	%rd<35>;
	// demoted variable
	.shared .align 4 .b8 _ZZ18prepareInputKernelIfEvPT_PKS0_S1_iiiE4N_ds[1296];
	ld.param.u64 	%rd15, [_Z18prepareInputKernelIfEvPT_PKS0_S1_iii_param_0];
	ld.param.u64 	%rd16, [_Z18prepareInputKernelIfEvPT_PKS0_S1_iii_param_2];
	ld.param.u32 	%r23, [_Z18prepareInputKernelIfEvPT_PKS0_S1_iii_param_3];
	ld.param.u32 	%r24, [_Z18prepareInputKernelIfEvPT_PKS0_S1_iii_param_4];
	ld.param.u32 	%r25, [_Z18prepareInputKernelIfEvPT_PKS0_S1_iii_param_5];
	cvta.to.global.u64 	%rd1, %rd16;
	cvta.to.global.u64 	%rd2, %rd15;
	setp.lt.s32 	%p4, %r23, 1;
	@%p4 bra 	$L__BB1_30;
	mov.u32 	%r27, %tid.y;
	shl.b32 	%r28, %r27, 4;
	mov.u32 	%r29, %tid.x;
	add.s32 	%r1, %r28, %r29;
	cvt.u16.u32 	%rs1, %r1;
	mul.hi.u16 	%rs2, %rs1, 3641;
	cvt.u32.u16 	%r30, %rs2;
	mul.lo.s16 	%rs3, %rs2, 18;
	sub.s16 	%rs4, %rs1, %rs3;
	cvt.u32.u16 	%r31, %rs4;
	mov.u32 	%r32, %ctaid.y;
	shl.b32 	%r33, %r32, 4;
	add.s32 	%r34, %r33, %r30;
	mov.u32 	%r35, %ctaid.x;
	shl.b32 	%r2, %r35, 4;
	add.s32 	%r36, %r2, -1;
	add.s32 	%r37, %r36, %r31;
	add.s32 	%r38, %r34, -1;
	setp.ne.s32 	%p5, %r34, 0;
	setp.le.s32 	%p6, %r34, %r25;
	and.pred  	%p7, %p5, %p6;
	setp.gt.s32 	%p8, %r37, -1;
	and.pred  	%p9, %p8, %p7;
	setp.lt.s32 	%p10, %r37, %r24;
	and.pred  	%p1, %p10, %p9;
	mul.wide.u16 	%r39, %rs2, 72;
	mov.u32 	%r40, _ZZ18prepareInputKernelIfEvPT_PKS0_S1_iiiE4N_ds;
	add.s32 	%r41, %r40, %r39;
	mul.wide.u16 	%r42, %rs4, 4;
	add.s32 	%r3, %r41, %r42;
	mad.lo.s32 	%r43, %r38, %r24, %r37;
	mul.lo.s32 	%r4, %r43, %r23;
	add.s16 	%rs5, %rs1, 256;
	mul.hi.u16 	%rs6, %rs5, 3641;
	cvt.u32.u16 	%r44, %rs6;
	mul.lo.s16 	%rs7, %rs6, 18;
	sub.s16 	%rs8, %rs5, %rs7;
	cvt.u32.u16 	%r5, %rs8;
	add.s32 	%r45, %r33, %r44;
	add.s32 	%r46, %r45, -1;
	add.s32 	%r47, %r36, %r5;
	setp.le.s32 	%p11, %r45, %r25;
	setp.gt.s32 	%p12, %r47, -1;
	setp.lt.s32 	%p13, %r47, %r24;
	and.pred  	%p14, %p12, %p13;
	and.pred  	%p2, %p11, %p14;
	mul.wide.u16 	%r48, %rs6, 72;
	add.s32 	%r49, %r40, %r48;
	mul.wide.u16 	%r50, %rs8, 4;
	add.s32 	%r6, %r49, %r50;
	mul.lo.s32 	%r7, %r46, %r24;
	add.s32 	%r8, %r7, %r47;
	ld.const.f32 	%f1, [_Z14deviceMaskDataIfE];
	add.s32 	%r51, %r33, %r27;
	add.s32 	%r52, %r2, %r29;
	setp.lt.s32 	%p16, %r51, %r25;
	setp.lt.s32 	%p17, %r52, %r24;
	and.pred  	%p3, %p17, %p16;
	mad.lo.s32 	%r53, %r24, %r51, %r52;
	mul.lo.s32 	%r9, %r53, %r23;
	setp.eq.s32 	%p18, %r23, 1;
	mad.lo.s32 	%r54, %r27, 72, %r40;
	shl.b32 	%r55, %r29, 2;
	add.s32 	%r10, %r54, %r55;
	mov.b32 	%r70, 0;
	@%p18 bra 	$L__BB1_20;
	and.b32  	%r70, %r23, 2147483646;
	mul.wide.s32 	%rd17, %r9, 4;
	add.s64 	%rd18, %rd17, %rd1;
	add.s64 	%rd34, %rd18, 4;
	add.s32 	%r56, %r7, %r2;
	add.s32 	%r57, %r56, %r5;
	add.s32 	%r58, %r57, -1;
	mul.lo.s32 	%r67, %r23, %r58;
	mul.wide.s32 	%rd19, %r67, 4;
	add.s64 	%rd20, %rd19, %rd2;
	add.s64 	%rd33, %rd20, 4;
	mul.wide.s32 	%rd21, %r4, 4;
	add.s64 	%rd22, %rd21, %rd2;
	add.s64 	%rd32, %rd22, 4;
	neg.s32 	%r69, %r70;
	not.pred 	%p19, %p1;
	mov.u32 	%r66, %r4;
	mov.u32 	%r68, %r9;
$L__BB1_3:
	mul.wide.s32 	%rd23, %r68, 4;
	add.s64 	%rd9, %rd1, %rd23;
	mul.wide.s32 	%rd24, %r67, 4;
	add.s64 	%rd10, %rd2, %rd24;
	mul.wide.s32 	%rd25, %r66, 4;
	add.s64 	%rd11, %rd2, %rd25;
	mov.f32 	%f68, 0f00000000;
	@%p19 bra 	$L__BB1_5;
	ld.global.f32 	%f68, [%rd11];
$L__BB1_5:
	setp.gt.u32 	%p20, %r1, 67;
	st.shared.f32 	[%r3], %f68;
	@%p20 bra 	$L__BB1_9;
	not.pred 	%p21, %p2;
	@%p21 bra 	$L__BB1_8;
	ld.global.f32 	%f12, [%rd10];
	st.shared.f32 	[%r6], %f12;
	bra.uni 	$L__BB1_9;
$L__BB1_8:
	mov.b32 	%r59, 0;
	st.shared.u32 	[%r6], %r59;
$L__BB1_9:
	bar.sync 	0;
	ld.shared.f32 	%f13, [%r10];
	fma.rn.f32 	%f14, %f13, %f1, 0f00000000;
	ld.shared.f32 	%f15, [%r10+4];
	fma.rn.f32 	%f16, %f15, %f1, %f14;
	ld.shared.f32 	%f17, [%r10+8];
	fma.rn.f32 	%f18, %f17, %f1, %f16;
	ld.shared.f32 	%f19, [%r10+72];
	fma.rn.f32 	%f20, %f19, %f1, %f18;
	ld.shared.f32 	%f21, [%r10+76];
	fma.rn.f32 	%f22, %f21, %f1, %f20;
	ld.shared.f32 	%f23, [%r10+80];
	fma.rn.f32 	%f24, %f23, %f1, %f22;
	ld.shared.f32 	%f25, [%r10+144];
	fma.rn.f32 	%f26, %f25, %f1, %f24;
	ld.shared.f32 	%f27, [%r10+148];
	fma.rn.f32 	%f28, %f27, %f1, %f26;
	ld.shared.f32 	%f29, [%r10+152];
	fma.rn.f32 	%f4, %f29, %f1, %f28;
	not.pred 	%p22, %p3;
	@%p22 bra 	$L__BB1_11;
	st.global.f32 	[%rd9], %f4;
$L__BB1_11:
	bar.sync 	0;
	mov.f32 	%f69, 0f00000000;
	@%p19 bra 	$L__BB1_13;
	ld.global.f32 	%f69, [%rd32];
$L__BB1_13:
	setp.gt.u32 	%p24, %r1, 67;
	st.shared.f32 	[%r3], %f69;
	@%p24 bra 	$L__BB1_17;
	@%p2 bra 	$L__BB1_16;
	mov.b32 	%r60, 0;
	st.shared.u32 	[%r6], %r60;
	bra.uni 	$L__BB1_17;
$L__BB1_16:
	ld.global.f32 	%f31, [%rd33];
	st.shared.f32 	[%r6], %f31;
$L__BB1_17:
	bar.sync 	0;
	ld.shared.f32 	%f32, [%r10];
	fma.rn.f32 	%f33, %f32, %f1, 0f00000000;
	ld.shared.f32 	%f34, [%r10+4];
	fma.rn.f32 	%f35, %f34, %f1, %f33;
	ld.shared.f32 	%f36, [%r10+8];
	fma.rn.f32 	%f37, %f36, %f1, %f35;
	ld.shared.f32 	%f38, [%r10+72];
	fma.rn.f32 	%f39, %f38, %f1, %f37;
	ld.shared.f32 	%f40, [%r10+76];
	fma.rn.f32 	%f41, %f40, %f1, %f39;
	ld.shared.f32 	%f42, [%r10+80];
	fma.rn.f32 	%f43, %f42, %f1, %f41;
	ld.shared.f32 	%f44, [%r10+144];
	fma.rn.f32 	%f45, %f44, %f1, %f43;
	ld.shared.f32 	%f46, [%r10+148];
	fma.rn.f32 	%f47, %f46, %f1, %f45;
	ld.shared.f32 	%f48, [%r10+152];
	fma.rn.f32 	%f7, %f48, %f1, %f47;
	@%p22 bra 	$L__BB1_19;
	st.global.f32 	[%rd34], %f7;
$L__BB1_19:
	bar.sync 	0;
	add.s64 	%rd34, %rd34, 8;
	add.s64 	%rd33, %rd33, 8;
	add.s64 	%rd32, %rd32, 8;
	add.s32 	%r69, %r69, 2;
	add.s32 	%r68, %r68, 2;
	add.s32 	%r67, %r67, 2;
	add.s32 	%r66, %r66, 2;
	setp.ne.s32 	%p26, %r69, 0;
	@%p26 bra 	$L__BB1_3;
$L__BB1_20:
	and.b32  	%r61, %r23, 1;
	setp.eq.b32 	%p27, %r61, 1;
	not.pred 	%p28, %p27;
	@%p28 bra 	$L__BB1_30;
	mov.f32 	%f70, 0f00000000;
	not.pred 	%p29, %p1;
	@%p29 bra 	$L__BB1_23;
	add.s32 	%r62, %r70, %r4;
	mul.wide.s32 	%rd26, %r62, 4;
	add.s64 	%rd27, %rd2, %rd26;
	ld.global.f32 	%f70, [%rd27];
$L__BB1_23:
	setp.gt.u32 	%p30, %r1, 67;
	st.shared.f32 	[%r3], %f70;
	@%p30 bra 	$L__BB1_27;
	@%p2 bra 	$L__BB1_26;
	mov.b32 	%r63, 0;
	st.shared.u32 	[%r6], %r63;
	bra.uni 	$L__BB1_27;
$L__BB1_26:
	mad.lo.s32 	%r64, %r8, %r23, %r70;
	mul.wide.s32 	%rd28, %r64, 4;
	add.s64 	%rd29, %rd2, %rd28;
	ld.global.f32 	%f50, [%rd29];
	st.shared.f32 	[%r6], %f50;
$L__BB1_27:
	bar.sync 	0;
	ld.shared.f32 	%f51, [%r10];
	fma.rn.f32 	%f52, %f51, %f1, 0f00000000;
	ld.shared.f32 	%f53, [%r10+4];
	fma.rn.f32 	%f54, %f53, %f1, %f52;
	ld.shared.f32 	%f55, [%r10+8];
	fma.rn.f32 	%f56, %f55, %f1, %f54;
	ld.shared.f32 	%f57, [%r10+72];
	fma.rn.f32 	%f58, %f57, %f1, %f56;
	ld.shared.f32 	%f59, [%r10+76];
	fma.rn.f32 	%f60, %f59, %f1, %f58;
	ld.shared.f32 	%f61, [%r10+80];
	fma.rn.f32 	%f62, %f61, %f1, %f60;
	ld.shared.f32 	%f63, [%r10+144];
	fma.rn.f32 	%f64, %f63, %f1, %f62;
	ld.shared.f32 	%f65, [%r10+148];
	fma.rn.f32 	%f66, %f65, %f1, %f64;
	ld.shared.f32 	%f67, [%r10+152];
	fma.rn.f32 	%f10, %f67, %f1, %f66;
	not.pred 	%p31, %p3;
	@%p31 bra 	$L__BB1_29;
	add.s32 	%r65, %r70, %r9;
	mul.wide.s32 	%rd30, %r65, 4;
	add.s64 	%rd31, %rd1, %rd30;
	st.global.f32 	[%rd31], %f10;
$L__BB1_29:
	bar.sync 	0;
$L__BB1_30:
	ret;

}


// ===== COMPILED SASS (sm_100) =====

	.target	sm_100

	.elftype	@"ET_EXEC"


//--------------------- .note.nv.tkinfo           --------------------------
	.section	.note.nv.tkinfo,"",@"SHT_NOTE"
	.sectionflags	@"SHF_NOTE_NV_TKINFO"
	.tkinfo
        /*0018*/ 	.word	0x00000002
        /*0030*/ 	.string	""
        /*0030*/ 	.string	"ptxas"
        /*0030*/ 	.string	"Cuda compilation tools, release 13.0, V13.0.88"
        /*0030*/ 	.string	"Build cuda_13.0.r13.0/compiler.36424714_0"
        /*0030*/ 	.string	"-arch sm_100 -m 64 "



//--------------------- .note.nv.cuinfo           --------------------------
	.section	.note.nv.cuinfo,"",@"SHT_NOTE"
	.sectionflags	@"SHF_NOTE_NV_CUINFO"
        /*0018*/ 	.short	0x0002
        /*001a*/ 	.short	0x0064
        /*001c*/ 	.short	0x0082
	.zero		2


//--------------------- .nv.info                  --------------------------
	.section	.nv.info,"",@"SHT_CUDA_INFO"
	.align	4


	//----- nvinfo : EIATTR_REGCOUNT
	.align		4
        /*0000*/ 	.byte	0x04, 0x2f
        /*0002*/ 	.short	(.L_2 - .L_1)
	.align		4
.L_1:
        /*0004*/ 	.word	index@(_Z11addMatricesIfEvPT_S1_iii)
        /*0008*/ 	.word	0x00000020


	//----- nvinfo : EIATTR_FRAME_SIZE
	.align		4
.L_2:
        /*000c*/ 	.byte	0x04, 0x11
        /*000e*/ 	.short	(.L_4 - .L_3)
	.align		4
.L_3:
        /*0010*/ 	.word	index@($__internal_0_$__cuda_sm3x_div_rn_noftz_f32_slowpath)
        /*0014*/ 	.word	0x00000000


	//----- nvinfo : EIATTR_FRAME_SIZE
	.align		4
.L_4:
        /*0018*/ 	.byte	0x04, 0x11
        /*001a*/ 	.short	(.L_6 - .L_5)
	.align		4
.L_5:
        /*001c*/ 	.word	index@(_Z11addMatricesIfEvPT_S1_iii)
        /*0020*/ 	.word	0x00000000


	//----- nvinfo : EIATTR_REGCOUNT
	.align		4
.L_6:
        /*0024*/ 	.byte	0x04, 0x2f
        /*0026*/ 	.short	(.L_8 - .L_7)
	.align		4
.L_7:
        /*0028*/ 	.word	index@(_Z18prepareInputKernelIfEvPT_PKS0_S1_iii)
        /*002c*/ 	.word	0x0000001e


	//----- nvinfo : EIATTR_FRAME_SIZE
	.align		4
.L_8:
        /*0030*/ 	.byte	0x04, 0x11
        /*0032*/ 	.short	(.L_10 - .L_9)
	.align		4
.L_9:
        /*0034*/ 	.word	index@(_Z18prepareInputKernelIfEvPT_PKS0_S1_iii)
        /*0038*/ 	.word	0x00000000


	//----- nvinfo : EIATTR_MIN_STACK_SIZE
	.align		4
.L_10:
        /*003c*/ 	.byte	0x04, 0x12
        /*003e*/ 	.short	(.L_12 - .L_11)
	.align		4
.L_11:
        /*0040*/ 	.word	index@(_Z18prepareInputKernelIfEvPT_PKS0_S1_iii)
        /*0044*/ 	.word	0x00000000


	//----- nvinfo : EIATTR_MIN_STACK_SIZE
	.align		4
.L_12:
        /*0048*/ 	.byte	0x04, 0x12
        /*004a*/ 	.short	(.L_14 - .L_13)
	.align		4
.L_13:
        /*004c*/ 	.word	index@(_Z11addMatricesIfEvPT_S1_iii)
        /*0050*/ 	.word	0x00000000
.L_14:


//--------------------- .nv.compat                --------------------------
	.section	.nv.compat,"",@"SHT_CUDA_COMPAT_INFO"
	.align	4
        /*0000*/ 	.byte	0x02, 0x09, 0x00, 0x00, 0x02, 0x02, 0x01, 0x00, 0x02, 0x05, 0x05, 0x00, 0x03, 0x07, 0x01, 0x01
        /*0010*/ 	.byte	0x02, 0x03, 0x00, 0x00, 0x02, 0x06, 0x01, 0x00, 0x04, 0x0b, 0x08, 0x00, 0x01, 0x00, 0x00, 0x00
        /*0020*/ 	.byte	0x00, 0x00, 0x00, 0x00


//--------------------- .nv.info._Z18prepareInputKernelIfEvPT_PKS0_S1_iii --------------------------
	.section	.nv.info._Z18prepareInputKernelIfEvPT_PKS0_S1_iii,"",@"SHT_CUDA_INFO"
	.sectionflags	@""
	.align	4


	//----- nvinfo : EIATTR_CUDA_API_VERSION
	.align		4
        /*0000*/ 	.byte	0x04, 0x37
        /*0002*/ 	.short	(.L_16 - .L_15)
.L_15:
        /*0004*/ 	.word	0x00000082


	//----- nvinfo : EIATTR_KPARAM_INFO
	.align		4
.L_16:
        /*0008*/ 	.byte	0x04, 0x17
        /*000a*/ 	.short	(.L_18 - .L_17)
.L_17:
        /*000c*/ 	.word	0x00000000
        /*0010*/ 	.short	0x0005
        /*0012*/ 	.short	0x0020
        /*0014*/ 	.byte	0x00, 0xf0, 0x11, 0x00


	//----- nvinfo : EIATTR_KPARAM_INFO
	.align		4
.L_18:
        /*0018*/ 	.byte	0x04, 0x17
        /*001a*/ 	.short	(.L_20 - .L_19)
.L_19:
        /*001c*/ 	.word	0x00000000
        /*0020*/ 	.short	0x0004
        /*0022*/ 	.short	0x001c
        /*0024*/ 	.byte	0x00, 0xf0, 0x11, 0x00


	//----- nvinfo : EIATTR_KPARAM_INFO
	.align		4
.L_20:
        /*0028*/ 	.byte	0x04, 0x17
        /*002a*/ 	.short	(.L_22 - .L_21)
.L_21:
        /*002c*/ 	.word	0x00000000
        /*0030*/ 	.short	0x0003
        /*0032*/ 	.short	0x0018
        /*0034*/ 	.byte	0x00, 0xf0, 0x11, 0x00


	//----- nvinfo : EIATTR_KPARAM_INFO
	.align		4
.L_22:
        /*0038*/ 	.byte	0x04, 0x17
        /*003a*/ 	.short	(.L_24 - .L_23)
.L_23:
        /*003c*/ 	.word	0x00000000
        /*0040*/ 	.short	0x0002
        /*0042*/ 	.short	0x0010
        /*0044*/ 	.byte	0x00, 0xf5, 0x21, 0x00


	//----- nvinfo : EIATTR_KPARAM_INFO
	.align		4
.L_24:
        /*0048*/ 	.byte	0x04, 0x17
        /*004a*/ 	.short	(.L_26 - .L_25)
.L_25:
        /*004c*/ 	.word	0x00000000
        /*0050*/ 	.short	0x0001
        /*0052*/ 	.short	0x0008
        /*0054*/ 	.byte	0x00, 0xf5, 0x21, 0x00


	//----- nvinfo : EIATTR_KPARAM_INFO
	.align		4
.L_26:
        /*0058*/ 	.byte	0x04, 0x17
        /*005a*/ 	.short	(.L_28 - .L_27)
.L_27:
        /*005c*/ 	.word	0x00000000
        /*0060*/ 	.short	0x0000
        /*0062*/ 	.short	0x0000
        /*0064*/ 	.byte	0x00, 0xf5, 0x21, 0x00


	//----- nvinfo : EIATTR_SPARSE_MMA_MASK
	.align		4
.L_28:
        /*0068*/ 	.byte	0x03, 0x50
        /*006a*/ 	.short	0x0000


	//----- nvinfo : EIATTR_MAXREG_COUNT
	.align		4
        /*006c*/ 	.byte	0x03, 0x1b
        /*006e*/ 	.short	0x00ff


	//----- nvinfo : EIATTR_NUM_BARRIERS
	.align		4
        /*0070*/ 	.byte	0x02, 0x4c
        /*0072*/ 	.byte	0x01
	.zero		1


	//----- nvinfo : EIATTR_MERCURY_ISA_VERSION
	.align		4
        /*0074*/ 	.byte	0x03, 0x5f
        /*0076*/ 	.short	0x0101


	//----- nvinfo : EIATTR_VRC_CTA_INIT_COUNT
	.align		4
        /*0078*/ 	.byte	0x02, 0x4a
	.zero		1
	.zero		1


	//----- nvinfo : EIATTR_EXIT_INSTR_OFFSETS
	.align		4
        /*007c*/ 	.byte	0x04, 0x1c
        /*007e*/ 	.short	(.L_30 - .L_29)


	//   ....[0]....
.L_29:
        /*0080*/ 	.word	0x00000030


	//   ....[1]....
        /*0084*/ 	.word	0x00000ad0


	//   ....[2]....
        /*0088*/ 	.word	0x00000db0


	//----- nvinfo : EIATTR_CRS_STACK_SIZE
	.align		4
.L_30:
        /*008c*/ 	.byte	0x04, 0x1e
        /*008e*/ 	.short	(.L_32 - .L_31)
.L_31:
        /*0090*/ 	.word	0x00000000


	//----- nvinfo : EIATTR_CBANK_PARAM_SIZE
	.align		4
.L_32:
        /*0094*/ 	.byte	0x03, 0x19
        /*0096*/ 	.short	0x0024


	//----- nvinfo : EIATTR_PARAM_CBANK
	.align		4
        /*0098*/ 	.byte	0x04, 0x0a
        /*009a*/ 	.short	(.L_34 - .L_33)
	.align		4
.L_33:
        /*009c*/ 	.word	index@(.nv.constant0._Z18prepareInputKernelIfEvPT_PKS0_S1_iii)
        /*00a0*/ 	.short	0x0380
        /*00a2*/ 	.short	0x0024


	//----- nvinfo : EIATTR_SW_WAR
	.align		4
.L_34:
        /*00a4*/ 	.byte	0x04, 0x36
        /*00a6*/ 	.short	(.L_36 - .L_35)
.L_35:
        /*00a8*/ 	.word	0x00000008
.L_36:


//--------------------- .nv.info._Z11addMatricesIfEvPT_S1_iii --------------------------
	.section	.nv.info._Z11addMatricesIfEvPT_S1_iii,"",@"SHT_CUDA_INFO"
	.sectionflags	@""
	.align	4


	//----- nvinfo : EIATTR_CUDA_API_VERSION
	.align		4
        /*0000*/ 	.byte	0x04, 0x37
        /*0002*/ 	.short	(.L_38 - .L_37)
.L_37:
        /*0004*/ 	.word	0x00000082


	//----- nvinfo : EIATTR_KPARAM_INFO
	.align		4
.L_38:
        /*0008*/ 	.byte	0x04, 0x17
        /*000a*/ 	.short	(.L_40 - .L_39)
.L_39:
        /*000c*/ 	.word	0x00000000
        /*0010*/ 	.short	0x0004
        /*0012*/ 	.short	0x0018
        /*0014*/ 	.byte	0x00, 0xf0, 0x11, 0x00


	//----- nvinfo : EIATTR_KPARAM_INFO
	.align		4
.L_40:
        /*0018*/ 	.byte	0x04, 0x17
        /*001a*/ 	.short	(.L_42 - .L_41)
.L_41:
        /*001c*/ 	.word	0x00000000
        /*0020*/ 	.short	0x0003
        /*0022*/ 	.short	0x0014
        /*0024*/ 	.byte	0x00, 0xf0, 0x11, 0x00


	//----- nvinfo : EIATTR_KPARAM_INFO
	.align		4
.L_42:
        /*0028*/ 	.byte	0x04, 0x17
        /*002a*/ 	.short	(.L_44 - .L_43)
.L_43:
        /*002c*/ 	.word	0x00000000
        /*0030*/ 	.short	0x0002
        /*0032*/ 	.short	0x0010
        /*0034*/ 	.byte	0x00, 0xf0, 0x11, 0x00


	//----- nvinfo : EIATTR_KPARAM_INFO
	.align		4
.L_44:
        /*0038*/ 	.byte	0x04, 0x17
        /*003a*/ 	.short	(.L_46 - .L_45)
.L_45:
        /*003c*/ 	.word	0x00000000
        /*0040*/ 	.short	0x0001
        /*0042*/ 	.short	0x0008
        /*0044*/ 	.byte	0x00, 0xf5, 0x21, 0x00


	//----- nvinfo : EIATTR_KPARAM_INFO
	.align		4
.L_46:
        /*0048*/ 	.byte	0x04, 0x17
        /*004a*/ 	.short	(.L_48 - .L_47)
.L_47:
        /*004c*/ 	.word	0x00000000
        /*0050*/ 	.short	0x0000
        /*0052*/ 	.short	0x0000
        /*0054*/ 	.byte	0x00, 0xf5, 0x21, 0x00


	//----- nvinfo : EIATTR_SPARSE_MMA_MASK
	.align		4
.L_48:
        /*0058*/ 	.byte	0x03, 0x50
        /*005a*/ 	.short	0x0000


	//----- nvinfo : EIATTR_MAXREG_COUNT
	.align		4
        /*005c*/ 	.byte	0x03, 0x1b
        /*005e*/ 	.short	0x00ff


	//----- nvinfo : EIATTR_MERCURY_ISA_VERSION
	.align		4
        /*0060*/ 	.byte	0x03, 0x5f
        /*0062*/ 	.short	0x0101


	//----- nvinfo : EIATTR_VRC_CTA_INIT_COUNT
	.align		4
        /*0064*/ 	.byte	0x02, 0x4a
	.zero		1
	.zero		1


	//----- nvinfo : EIATTR_EXIT_INSTR_OFFSETS
	.align		4
        /*0068*/ 	.byte	0x04, 0x1c
        /*006a*/ 	.short	(.L_50 - .L_49)


	//   ....[0]....
.L_49:
        /*006c*/ 	.word	0x000000a0


	//   ....[1]....
        /*0070*/ 	.word	0x00000a10


	//----- nvinfo : EIATTR_CRS_STACK_SIZE
	.align		4
.L_50:
        /*0074*/ 	.byte	0x04, 0x1e
        /*0076*/ 	.short	(.L_52 - .L_51)
.L_51:
        /*0078*/ 	.word	0x00000000


	//----- nvinfo : EIATTR_CBANK_PARAM_SIZE
	.align		4
.L_52:
        /*007c*/ 	.byte	0x03, 0x19
        /*007e*/ 	.short	0x001c


	//----- nvinfo : EIATTR_PARAM_CBANK
	.align		4
        /*0080*/ 	.byte	0x04, 0x0a
        /*0082*/ 	.short	(.L_54 - .L_53)
	.align		4
.L_53:
        /*0084*/ 	.word	index@(.nv.constant0._Z11addMatricesIfEvPT_S1_iii)
        /*0088*/ 	.short	0x0380
        /*008a*/ 	.short	0x001c


	//----- nvinfo : EIATTR_SW_WAR
	.align		4
.L_54:
        /*008c*/ 	.byte	0x04, 0x36
        /*008e*/ 	.short	(.L_56 - .L_55)
.L_55:
        /*0090*/ 	.word	0x00000008
.L_56:


//--------------------- .nv.callgraph             --------------------------
	.section	.nv.callgraph,"",@"SHT_CUDA_CALLGRAPH"
	.align	4
	.sectionentsize	8
	.align		4
        /*0000*/ 	.word	0x00000000
	.align		4
        /*0004*/ 	.word	0xffffffff
	.align		4
        /*0008*/ 	.word	0x00000000
	.align		4
        /*000c*/ 	.word	0xfffffffe
	.align		4
        /*0010*/ 	.word	0x00000000
	.align		4
        /*0014*/ 	.word	0xfffffffd
	.align		4
        /*0018*/ 	.word	0x00000000
	.align		4
        /*001c*/ 	.word	0xfffffffc


//--------------------- .nv.constant3             --------------------------
	.section	.nv.constant3,"a",@progbits
	.align	4
.nv.constant3:
	.type		_Z14deviceMaskDataIfE,@object
	.size		_Z14deviceMaskDataIfE,(.L_0 - _Z14deviceMaskDataIfE)
_Z14deviceMaskDataIfE:
	.zero		4
.L_0:


//--------------------- .text._Z18prepareInputKernelIfEvPT_PKS0_S1_iii --------------------------
	.section	.text._Z18prepareInputKernelIfEvPT_PKS0_S1_iii,"ax",@progbits
	.align	128
        .global         _Z18prepareInputKernelIfEvPT_PKS0_S1_iii
        .type           _Z18prepareInputKernelIfEvPT_PKS0_S1_iii,@function
        .size           _Z18prepareInputKernelIfEvPT_PKS0_S1_iii,(.L_x_35 - _Z18prepareInputKernelIfEvPT_PKS0_S1_iii)
        .other          _Z18prepareInputKernelIfEvPT_PKS0_S1_iii,@"STO_CUDA_ENTRY STV_DEFAULT"
_Z18prepareInputKernelIfEvPT_PKS0_S1_iii:
.text._Z18prepareInputKernelIfEvPT_PKS0_S1_iii:
[----:B------:R-:W-:Y:S08]  /*0000*/  LDC R1, c[0x0][0x37c] ;  /* 0x0000df00ff017b82 */ /* 0x000ff00000000800 */
[----:B------:R-:W0:Y:S02]  /*0010*/  LDC R8, c[0x0][0x398] ;  /* 0x0000e600ff087b82 */ /* 0x000e240000000800 */
[----:B0-----:R-:W-:-:S13]  /*0020*/  ISETP.GE.AND P0, PT, R8, 0x1, PT ;  /* 0x000000010800780c */ /* 0x001fda0003f06270 */
[----:B------:R-:W-:Y:S05]  /*0030*/  @!P0 EXIT ;  /* 0x000000000000894d */ /* 0x000fea0003800000 */
[----:B------:R-:W0:Y:S01]  /*0040*/  S2R R14, SR_TID.Y ;  /* 0x00000000000e7919 */ /* 0x000e220000002200 */
[----:B------:R-:W-:Y:S01]  /*0050*/  MOV R7, 0x400 ;  /* 0x0000040000077802 */ /* 0x000fe20000000f00 */
[----:B------:R-:W1:Y:S01]  /*0060*/  LDCU UR6, c[0x0][0x3a0] ;  /* 0x00007400ff0677ac */ /* 0x000e620008000800 */
[----:B------:R-:W-:Y:S01]  /*0070*/  ISETP.NE.AND P3, PT, R8, 0x1, PT ;  /* 0x000000010800780c */ /* 0x000fe20003f65270 */
[----:B------:R-:W0:Y:S01]  /*0080*/  S2R R15, SR_TID.X ;  /* 0x00000000000f7919 */ /* 0x000e220000002100 */
[----:B------:R-:W2:Y:S01]  /*0090*/  LDCU UR7, c[0x0][0x39c] ;  /* 0x00007380ff0777ac */ /* 0x000ea20008000800 */
[----:B------:R-:W3:Y:S01]  /*00a0*/  S2R R12, SR_CgaCtaId ;  /* 0x00000000000c7919 */ /* 0x000ee20000008800 */
[----:B------:R-:W4:Y:S01]  /*00b0*/  LDCU.64 UR4, c[0x0][0x358] ;  /* 0x00006b00ff0477ac */ /* 0x000f220008000a00 */
[----:B------:R-:W5:Y:S01]  /*00c0*/  S2R R3, SR_CTAID.Y ;  /* 0x0000000000037919 */ /* 0x000f620000002600 */
[----:B------:R-:W1:Y:S01]  /*00d0*/  S2R R10, SR_CTAID.X ;  /* 0x00000000000a7919 */ /* 0x000e620000002500 */
[----:B0-----:R-:W-:-:S04]  /*00e0*/  LEA R0, R14, R15, 0x4 ;  /* 0x0000000f0e007211 */ /* 0x001fc800078e20ff */
[C---:B------:R-:W-:Y:S02]  /*00f0*/  IADD3 R9, PT, PT, R0.reuse, 0x100, RZ ;  /* 0x0000010000097810 */ /* 0x040fe40007ffe0ff */
[----:B------:R-:W-:Y:S02]  /*0100*/  LOP3.LUT R2, R0, 0xffff, RZ, 0xc0, !PT ;  /* 0x0000ffff00027812 */ /* 0x000fe400078ec0ff */
[----:B------:R-:W-:Y:S01]  /*0110*/  LOP3.LUT R4, R9, 0xffff, RZ, 0xc0, !PT ;  /* 0x0000ffff09047812 */ /* 0x000fe200078ec0ff */
[----:B-----5:R-:W-:Y:S01]  /*0120*/  IMAD R5, R3, 0x10, R14 ;  /* 0x0000001003057824 */ /* 0x020fe200078e020e */
[----:B---3--:R-:W-:Y:S01]  /*0130*/  LEA R7, R12, R7, 0x18 ;  /* 0x000000070c077211 */ /* 0x008fe200078ec0ff */
[----:B------:R-:W-:Y:S01]  /*0140*/  IMAD R2, R2, 0xe39, RZ ;  /* 0x00000e3902027824 */ /* 0x000fe200078e02ff */
[----:B-1----:R-:W-:Y:S01]  /*0150*/  LEA R12, R10, R15, 0x4 ;  /* 0x0000000f0a0c7211 */ /* 0x002fe200078e20ff */
[----:B------:R-:W-:Y:S01]  /*0160*/  IMAD R4, R4, 0xe39, RZ ;  /* 0x00000e3904047824 */ /* 0x000fe200078e02ff */
[C---:B------:R-:W-:Y:S01]  /*0170*/  ISETP.GE.AND P0, PT, R5.reuse, UR6, PT ;  /* 0x0000000605007c0c */ /* 0x040fe2000bf06270 */
[----:B------:R-:W-:Y:S01]  /*0180*/  IMAD R13, R14, 0x48, R7 ;  /* 0x000000480e0d7824 */ /* 0x000fe200078e0207 */
[----:B------:R-:W-:Y:S01]  /*0190*/  SHF.R.U32.HI R6, RZ, 0x10, R2 ;  /* 0x00000010ff067819 */ /* 0x000fe20000011602 */
[----:B--2---:R-:W-:Y:S01]  /*01a0*/  IMAD R5, R5, UR7, R12 ;  /* 0x0000000705057c24 */ /* 0x004fe2000f8e020c */
[----:B------:R-:W-:-:S02]  /*01b0*/  SHF.R.U32.HI R4, RZ, 0x10, R4 ;  /* 0x00000010ff047819 */ /* 0x000fc40000011604 */
[----:B------:R-:W-:Y:S01]  /*01c0*/  PRMT R11, R6, 0x9910, RZ ;  /* 0x00009910060b7816 */ /* 0x000fe200000000ff */
[----:B------:R-:W-:Y:S01]  /*01d0*/  IMAD R5, R5, R8, RZ ;  /* 0x0000000805057224 */ /* 0x000fe200078e02ff */
[C---:B------:R-:W-:Y:S01]  /*01e0*/  PRMT R2, R4.reuse, 0x9910, RZ ;  /* 0x0000991004027816 */ /* 0x040fe200000000ff */
[----:B------:R-:W-:Y:S01]  /*01f0*/  IMAD R18, R4, 0x48, R7 ;  /* 0x0000004804127824 */ /* 0x000fe200078e0207 */
[----:B------:R-:W-:Y:S01]  /*0200*/  SHF.L.U32 R10, R10, 0x4, RZ ;  /* 0x000000040a0a7819 */ /* 0x000fe200000006ff */
[----:B------:R-:W-:Y:S01]  /*0210*/  IMAD R11, R11, 0x12, RZ ;  /* 0x000000120b0b7824 */ /* 0x000fe200078e02ff */
[----:B------:R-:W-:Y:S01]  /*0220*/  ISETP.LT.AND P0, PT, R12, UR7, !P0 ;  /* 0x000000070c007c0c */ /* 0x000fe2000c701270 */
[----:B------:R-:W-:Y:S01]  /*0230*/  IMAD R2, R2, 0x12, RZ ;  /* 0x0000001202027824 */ /* 0x000fe200078e02ff */
[----:B------:R-:W-:-:S04]  /*0240*/  IADD3 R12, PT, PT, R10, -0x1, RZ ;  /* 0xffffffff0a0c7810 */ /* 0x000fc80007ffe0ff */
[----:B------:R-:W-:Y:S01]  /*0250*/  IADD3 R14, PT, PT, RZ, -R2, RZ ;  /* 0x80000002ff0e7210 */ /* 0x000fe20007ffe0ff */
[----:B------:R-:W-:Y:S01]  /*0260*/  IMAD R2, R15, 0x4, R13 ;  /* 0x000000040f027824 */ /* 0x000fe200078e020d */
[----:B------:R-:W-:Y:S01]  /*0270*/  IADD3 R15, PT, PT, RZ, -R11, RZ ;  /* 0x8000000bff0f7210 */ /* 0x000fe20007ffe0ff */
[----:B------:R-:W-:Y:S01]  /*0280*/  IMAD R13, R6, 0x48, R7 ;  /* 0x00000048060d7824 */ /* 0x000fe200078e0207 */
[----:B------:R-:W-:Y:S02]  /*0290*/  PRMT R14, R14, 0x7710, RZ ;  /* 0x000077100e0e7816 */ /* 0x000fe400000000ff */
[----:B------:R-:W-:-:S03]  /*02a0*/  PRMT R15, R15, 0x7710, RZ ;  /* 0x000077100f0f7816 */ /* 0x000fc600000000ff */
[----:B------:R-:W-:Y:S01]  /*02b0*/  IMAD.IADD R11, R9, 0x1, R14 ;  /* 0x00000001090b7824 */ /* 0x000fe200078e020e */
[C---:B------:R-:W-:Y:S01]  /*02c0*/  LEA R9, R3.reuse, R6, 0x4 ;  /* 0x0000000603097211 */ /* 0x040fe200078e20ff */
[----:B------:R-:W-:Y:S01]  /*02d0*/  IMAD.IADD R6, R0, 0x1, R15 ;  /* 0x0000000100067824 */ /* 0x000fe200078e020f */
[----:B------:R-:W-:Y:S01]  /*02e0*/  LEA R14, R3, R4, 0x4 ;  /* 0x00000004030e7211 */ /* 0x000fe200078e20ff */
[----:B------:R-:W-:Y:S01]  /*02f0*/  HFMA2 R4, -RZ, RZ, 0, 0 ;  /* 0x00000000ff047431 */ /* 0x000fe200000001ff */
[----:B------:R-:W-:Y:S02]  /*0300*/  LOP3.LUT R11, R11, 0xffff, RZ, 0xc0, !PT ;  /* 0x0000ffff0b0b7812 */ /* 0x000fe400078ec0ff */
[----:B------:R-:W-:Y:S01]  /*0310*/  LOP3.LUT R6, R6, 0xffff, RZ, 0xc0, !PT ;  /* 0x0000ffff06067812 */ /* 0x000fe200078ec0ff */
[----:B------:R-:W-:Y:S01]  /*0320*/  VIADD R15, R14, 0xffffffff ;  /* 0xffffffff0e0f7836 */ /* 0x000fe20000000000 */
[C---:B------:R-:W-:Y:S02]  /*0330*/  ISETP.GT.AND P1, PT, R9.reuse, UR6, PT ;  /* 0x0000000609007c0c */ /* 0x040fe4000bf24270 */
[----:B------:R-:W-:Y:S01]  /*0340*/  IADD3 R16, PT, PT, R12, R11, RZ ;  /* 0x0000000b0c107210 */ /* 0x000fe20007ffe0ff */
[----:B------:R-:W-:Y:S01]  /*0350*/  IMAD.IADD R12, R6, 0x1, R12 ;  /* 0x00000001060c7824 */ /* 0x000fe200078e020c */
[----:B------:R-:W-:-:S02]  /*0360*/  ISETP.NE.AND P1, PT, R9, RZ, !P1 ;  /* 0x000000ff0900720c */ /* 0x000fc40004f25270 */
[----:B------:R-:W-:Y:S02]  /*0370*/  ISETP.GE.AND P2, PT, R16, UR7, PT ;  /* 0x0000000710007c0c */ /* 0x000fe4000bf46270 */
[----:B------:R-:W-:Y:S02]  /*0380*/  IADD3 R9, PT, PT, R9, -0x1, RZ ;  /* 0xffffffff09097810 */ /* 0x000fe40007ffe0ff */
[----:B------:R-:W-:Y:S02]  /*0390*/  ISETP.GT.AND P1, PT, R12, -0x1, P1 ;  /* 0xffffffff0c00780c */ /* 0x000fe40000f24270 */
[----:B------:R-:W-:Y:S01]  /*03a0*/  ISETP.GT.AND P2, PT, R16, -0x1, !P2 ;  /* 0xffffffff1000780c */ /* 0x000fe20005744270 */
[----:B------:R-:W-:Y:S01]  /*03b0*/  IMAD R7, R9, UR7, R12 ;  /* 0x0000000709077c24 */ /* 0x000fe2000f8e020c */
[----:B------:R-:W-:Y:S01]  /*03c0*/  ISETP.LT.AND P1, PT, R12, UR7, P1 ;  /* 0x000000070c007c0c */ /* 0x000fe20008f21270 */
[----:B------:R-:W-:Y:S01]  /*03d0*/  IMAD R9, R15, UR7, R16 ;  /* 0x000000070f097c24 */ /* 0x000fe2000f8e0210 */
[----:B------:R-:W-:Y:S01]  /*03e0*/  ISETP.LE.AND P2, PT, R14, UR6, P2 ;  /* 0x000000060e007c0c */ /* 0x000fe20009743270 */
[----:B------:R-:W-:Y:S01]  /*03f0*/  IMAD R7, R7, R8, RZ ;  /* 0x0000000807077224 */ /* 0x000fe200078e02ff */
[----:B------:R-:W-:-:S02]  /*0400*/  LEA R3, R6, R13, 0x2 ;  /* 0x0000000d06037211 */ /* 0x000fc400078e10ff */
[----:B------:R-:W-:Y:S01]  /*0410*/  LEA R6, R11, R18, 0x2 ;  /* 0x000000120b067211 */ /* 0x000fe200078e10ff */
[----:B----4-:R-:W-:Y:S08]  /*0420*/  @!P3 BRA `(.L_x_0) ;  /* 0x00000004009cb947 */ /* 0x010ff00003800000 */
[----:B------:R-:W0:Y:S01]  /*0430*/  LDC.64 R12, c[0x0][0x390] ;  /* 0x0000e400ff0c7b82 */ /* 0x000e220000000a00 */
[----:B------:R-:W-:Y:S01]  /*0440*/  IMAD R10, R15, UR7, R10 ;  /* 0x000000070f0a7c24 */ /* 0x000fe2000f8e020a */
[----:B------:R-:W-:Y:S01]  /*0450*/  LOP3.LUT R4, R8, 0x7ffffffe, RZ, 0xc0, !PT ;  /* 0x7ffffffe08047812 */ /* 0x000fe200078ec0ff */
[----:B------:R-:W1:Y:S03]  /*0460*/  LDCU UR6, c[0x3][URZ] ;  /* 0x00c00000ff0677ac */ /* 0x000e660008000800 */
[----:B------:R-:W-:Y:S02]  /*0470*/  IADD3 R11, PT, PT, R10, -0x1, R11 ;  /* 0xffffffff0a0b7810 */ /* 0x000fe40007ffe00b */
[----:B------:R-:W2:Y:S01]  /*0480*/  LDC.64 R16, c[0x0][0x380] ;  /* 0x0000e000ff107b82 */ /* 0x000ea20000000a00 */
[----:B------:R-:W-:Y:S02]  /*0490*/  MOV R10, R5 ;  /* 0x00000005000a7202 */ /* 0x000fe40000000f00 */
[----:B------:R-:W-:Y:S01]  /*04a0*/  IMAD R11, R11, R8, RZ ;  /* 0x000000080b0b7224 */ /* 0x000fe200078e02ff */
[----:B------:R-:W-:Y:S01]  /*04b0*/  IADD3 R24, PT, PT, -R4, RZ, RZ ;  /* 0x000000ff04187210 */ /* 0x000fe20007ffe1ff */
[----:B------:R-:W-:-:S03]  /*04c0*/  IMAD.MOV.U32 R8, RZ, RZ, R7 ;  /* 0x000000ffff087224 */ /* 0x000fc600078e0007 */
[----:B------:R-:W3:Y:S01]  /*04d0*/  LDC.64 R14, c[0x0][0x380] ;  /* 0x0000e000ff0e7b82 */ /* 0x000ee20000000a00 */
[----:B0-----:R-:W-:-:S03]  /*04e0*/  IMAD.WIDE R12, R5, 0x4, R12 ;  /* 0x00000004050c7825 */ /* 0x001fc600078e020c */
[----:B------:R-:W-:Y:S01]  /*04f0*/  IADD3 R12, P3, PT, R12, 0x4, RZ ;  /* 0x000000040c0c7810 */ /* 0x000fe20007f7e0ff */
[----:B--2---:R-:W-:-:S04]  /*0500*/  IMAD.WIDE R18, R7, 0x4, R16 ;  /* 0x0000000407127825 */ /* 0x004fc800078e0210 */
[----:B------:R-:W-:Y:S01]  /*0510*/  IMAD.WIDE R16, R11, 0x4, R16 ;  /* 0x000000040b107825 */ /* 0x000fe200078e0210 */
[----:B------:R-:W-:-:S03]  /*0520*/  IADD3 R20, P5, PT, R18, 0x4, RZ ;  /* 0x0000000412147810 */ /* 0x000fc60007fbe0ff */
[----:B------:R-:W-:Y:S01]  /*0530*/  IMAD.X R13, RZ, RZ, R13, P3 ;  /* 0x000000ffff0d7224 */ /* 0x000fe200018e060d */
[----:B------:R-:W-:Y:S02]  /*0540*/  IADD3 R22, P4, PT, R16, 0x4, RZ ;  /* 0x0000000410167810 */ /* 0x000fe40007f9e0ff */
[----:B------:R-:W-:Y:S02]  /*0550*/  IADD3.X R21, PT, PT, RZ, R19, RZ, P5, !PT ;  /* 0x00000013ff157210 */ /* 0x000fe40002ffe4ff */
[----:B-1-3--:R-:W-:-:S09]  /*0560*/  IADD3.X R23, PT, PT, RZ, R17, RZ, P4, !PT ;  /* 0x00000011ff177210 */ /* 0x00afd200027fe4ff */
.L_x_8:
[----:B------:R-:W-:Y:S01]  /*0570*/  IMAD.MOV.U32 R26, RZ, RZ, RZ ;  /* 0x000000ffff1a7224 */ /* 0x000fe200078e00ff */
[----:B------:R-:W0:Y:S01]  /*0580*/  LDC.64 R16, c[0x0][0x390] ;  /* 0x0000e400ff107b82 */ /* 0x000e220000000a00 */
[----:B------:R-:W-:-:S05]  /*0590*/  IMAD.WIDE R18, R8, 0x4, R14 ;  /* 0x0000000408127825 */ /* 0x000fca00078e020e */
[----:B------:R-:W2:Y:S01]  /*05a0*/  @P1 LDG.E R26, desc[UR4][R18.64] ;  /* 0x00000004121a1981 */ /* 0x000ea2000c1e1900 */
[----:B------:R-:W-:Y:S01]  /*05b0*/  ISETP.GT.U32.AND P3, PT, R0, 0x43, PT ;  /* 0x000000430000780c */ /* 0x000fe20003f64070 */
[----:B------:R-:W-:Y:S01]  /*05c0*/  BSSY.RECONVERGENT B0, `(.L_x_1) ;  /* 0x000000a000007945 */ /* 0x000fe20003800200 */
[----:B0-----:R-:W-:Y:S01]  /*05d0*/  IMAD.WIDE R16, R10, 0x4, R16 ;  /* 0x000000040a107825 */ /* 0x001fe200078e0210 */
[----:B--2---:R0:W-:Y:S10]  /*05e0*/  STS [R3], R26 ;  /* 0x0000001a03007388 */ /* 0x0041f40000000800 */
[----:B----4-:R-:W-:Y:S05]  /*05f0*/  @P3 BRA `(.L_x_2) ;  /* 0x0000000000183947 */ /* 0x010fea0003800000 */
[----:B------:R-:W-:Y:S05]  /*0600*/  @!P2 BRA `(.L_x_3) ;  /* 0x000000000010a947 */ /* 0x000fea0003800000 */
[----:B------:R-:W-:-:S06]  /*0610*/  IMAD.WIDE R18, R11, 0x4, R14 ;  /* 0x000000040b127825 */ /* 0x000fcc00078e020e */
[----:B------:R-:W2:Y:S04]  /*0620*/  LDG.E R19, desc[UR4][R18.64] ;  /* 0x0000000412137981 */ /* 0x000ea8000c1e1900 */
[----:B--2---:R2:W-:Y:S01]  /*0630*/  STS [R6], R19 ;  /* 0x0000001306007388 */ /* 0x0045e20000000800 */
[----:B------:R-:W-:Y:S05]  /*0640*/  BRA `(.L_x_2) ;  /* 0x0000000000047947 */ /* 0x000fea0003800000 */
.L_x_3:
[----:B------:R1:W-:Y:S02]  /*0650*/  STS [R6], RZ ;  /* 0x000000ff06007388 */ /* 0x0003e40000000800 */
.L_x_2:
[----:B------:R-:W-:Y:S05]  /*0660*/  BSYNC.RECONVERGENT B0 ;  /* 0x0000000000007941 */ /* 0x000fea0003800200 */
.L_x_1:
[----:B------:R-:W-:Y:S06]  /*0670*/  BAR.SYNC.DEFER_BLOCKING 0x0 ;  /* 0x0000000000007b1d */ /* 0x000fec0000010000 */
[----:B------:R-:W-:Y:S01]  /*0680*/  BSSY.RECONVERGENT B0, `(.L_x_4) ;  /* 0x0000018000007945 */ /* 0x000fe20003800200 */
[----:B------:R-:W2:Y:S04]  /*0690*/  LDS R18, [R2] ;  /* 0x0000000002127984 */ /* 0x000ea80000000800 */
[----:B0-----:R-:W0:Y:S04]  /*06a0*/  LDS R26, [R2+0x4] ;  /* 0x00000400021a7984 */ /* 0x001e280000000800 */
[----:B------:R-:W3:Y:S01]  /*06b0*/  LDS R25, [R2+0x8] ;  /* 0x0000080002197984 */ /* 0x000ee20000000800 */
[----:B--2---:R-:W-:-:S03]  /*06c0*/  FFMA R19, R18, UR6, RZ ;  /* 0x0000000612137c23 */ /* 0x004fc600080000ff */
[----:B------:R-:W2:Y:S01]  /*06d0*/  LDS R18, [R2+0x48] ;  /* 0x0000480002127984 */ /* 0x000ea20000000800 */
[----:B0-----:R-:W-:-:S03]  /*06e0*/  FFMA R26, R26, UR6, R19 ;  /* 0x000000061a1a7c23 */ /* 0x001fc60008000013 */
[----:B------:R-:W0:Y:S01]  /*06f0*/  LDS R19, [R2+0x4c] ;  /* 0x00004c0002137984 */ /* 0x000e220000000800 */
[----:B---3--:R-:W-:-:S03]  /*0700*/  FFMA R27, R25, UR6, R26 ;  /* 0x00000006191b7c23 */ /* 0x008fc6000800001a */
[----:B------:R-:W3:Y:S01]  /*0710*/  LDS R25, [R2+0x50] ;  /* 0x0000500002197984 */ /* 0x000ee20000000800 */
[----:B--2---:R-:W-:-:S03]  /*0720*/  FFMA R26, R18, UR6, R27 ;  /* 0x00000006121a7c23 */ /* 0x004fc6000800001b */
[----:B------:R-:W2:Y:S01]  /*0730*/  LDS R18, [R2+0x90] ;  /* 0x0000900002127984 */ /* 0x000ea20000000800 */
[----:B0-----:R-:W-:-:S03]  /*0740*/  FFMA R26, R19, UR6, R26 ;  /* 0x00000006131a7c23 */ /* 0x001fc6000800001a */
[----:B------:R-:W0:Y:S01]  /*0750*/  LDS R19, [R2+0x94] ;  /* 0x0000940002137984 */ /* 0x000e220000000800 */
[----:B---3--:R-:W-:-:S03]  /*0760*/  FFMA R25, R25, UR6, R26 ;  /* 0x0000000619197c23 */ /* 0x008fc6000800001a */
[----:B------:R-:W3:Y:S01]  /*0770*/  LDS R27, [R2+0x98] ;  /* 0x00009800021b7984 */ /* 0x000ee20000000800 */
[----:B--2---:R-:W-:-:S04]  /*0780*/  FFMA R18, R18, UR6, R25 ;  /* 0x0000000612127c23 */ /* 0x004fc80008000019 */
[----:B0-----:R-:W-:-:S04]  /*0790*/  FFMA R18, R19, UR6, R18 ;  /* 0x0000000613127c23 */ /* 0x001fc80008000012 */
[----:B---3--:R-:W-:Y:S01]  /*07a0*/  FFMA R27, R27, UR6, R18 ;  /* 0x000000061b1b7c23 */ /* 0x008fe20008000012 */
[----:B------:R-:W-:-:S04]  /*07b0*/  MOV R18, RZ ;  /* 0x000000ff00127202 */ /* 0x000fc80000000f00 */
[----:B------:R0:W-:Y:S01]  /*07c0*/  @P0 STG.E desc[UR4][R16.64], R27 ;  /* 0x0000001b10000986 */ /* 0x0001e2000c101904 */
[----:B------:R-:W-:Y:S06]  /*07d0*/  BAR.SYNC.DEFER_BLOCKING 0x0 ;  /* 0x0000000000007b1d */ /* 0x000fec0000010000 */
[----:B------:R-:W-:Y:S05]  /*07e0*/  @!P1 BRA `(.L_x_5) ;  /* 0x0000000000049947 */ /* 0x000fea0003800000 */
[----:B------:R2:W5:Y:S02]  /*07f0*/  LDG.E R18, desc[UR4][R20.64] ;  /* 0x0000000414127981 */ /* 0x000564000c1e1900 */
.L_x_5:
[----:B------:R-:W-:Y:S05]  /*0800*/  BSYNC.RECONVERGENT B0 ;  /* 0x0000000000007941 */ /* 0x000fea0003800200 */
.L_x_4:
[----:B-----5:R3:W-:Y:S01]  /*0810*/  STS [R3], R18 ;  /* 0x0000001203007388 */ /* 0x0207e20000000800 */
[----:B------:R-:W-:Y:S04]  /*0820*/  BSSY.RECONVERGENT B0, `(.L_x_6) ;  /* 0x0000006000007945 */ /* 0x000fe80003800200 */
[----:B------:R-:W-:Y:S05]  /*0830*/  @P3 BRA `(.L_x_7) ;  /* 0x0000000000103947 */ /* 0x000fea0003800000 */
[----:B------:R4:W-:Y:S01]  /*0840*/  @!P2 STS [R6], RZ ;  /* 0x000000ff0600a388 */ /* 0x0009e20000000800 */
[----:B------:R-:W-:Y:S05]  /*0850*/  @!P2 BRA `(.L_x_7) ;  /* 0x000000000008a947 */ /* 0x000fea0003800000 */
[----:B0-----:R-:W5:Y:S04]  /*0860*/  LDG.E R17, desc[UR4][R22.64] ;  /* 0x0000000416117981 */ /* 0x001f68000c1e1900 */
[----:B-----5:R0:W-:Y:S02]  /*0870*/  STS [R6], R17 ;  /* 0x0000001106007388 */ /* 0x0201e40000000800 */
.L_x_7:
[----:B------:R-:W-:Y:S05]  /*0880*/  BSYNC.RECONVERGENT B0 ;  /* 0x0000000000007941 */ /* 0x000fea0003800200 */
.L_x_6:
[----:B------:R-:W-:Y:S01]  /*0890*/  BAR.SYNC.DEFER_BLOCKING 0x0 ;  /* 0x0000000000007b1d */ /* 0x000fe20000010000 */
[----:B------:R-:W-:Y:S01]  /*08a0*/  IADD3 R24, PT, PT, R24, 0x2, RZ ;  /* 0x0000000218187810 */ /* 0x000fe20007ffe0ff */
[----:B------:R-:W-:Y:S01]  /*08b0*/  VIADD R11, R11, 0x2 ;  /* 0x000000020b0b7836 */ /* 0x000fe20000000000 */
[----:B------:R-:W-:Y:S02]  /*08c0*/  IADD3 R22, P5, PT, R22, 0x8, RZ ;  /* 0x0000000816167810 */ /* 0x000fe40007fbe0ff */
[----:B------:R-:W-:Y:S02]  /*08d0*/  ISETP.NE.AND P3, PT, R24, RZ, PT ;  /* 0x000000ff1800720c */ /* 0x000fe40003f65270 */
[----:B--2---:R-:W-:Y:S02]  /*08e0*/  IADD3 R20, P6, PT, R20, 0x8, RZ ;  /* 0x0000000814147810 */ /* 0x004fe40007fde0ff */
[----:B------:R-:W-:Y:S02]  /*08f0*/  IADD3 R10, PT, PT, R10, 0x2, RZ ;  /* 0x000000020a0a7810 */ /* 0x000fe40007ffe0ff */
[----:B------:R-:W-:-:S02]  /*0900*/  IADD3 R8, PT, PT, R8, 0x2, RZ ;  /* 0x0000000208087810 */ /* 0x000fc40007ffe0ff */
[----:B------:R-:W-:Y:S02]  /*0910*/  IADD3.X R23, PT, PT, RZ, R23, RZ, P5, !PT ;  /* 0x00000017ff177210 */ /* 0x000fe40002ffe4ff */
[----:B------:R-:W-:Y:S01]  /*0920*/  IADD3.X R21, PT, PT, RZ, R21, RZ, P6, !PT ;  /* 0x00000015ff157210 */ /* 0x000fe200037fe4ff */
[----:B0-----:R-:W0:Y:S04]  /*0930*/  LDS R16, [R2] ;  /* 0x0000000002107984 */ /* 0x001e280000000800 */
[----:B------:R-:W2:Y:S04]  /*0940*/  LDS R26, [R2+0x4] ;  /* 0x00000400021a7984 */ /* 0x000ea80000000800 */
[----:B------:R-:W5:Y:S04]  /*0950*/  LDS R25, [R2+0x8] ;  /* 0x0000080002197984 */ /* 0x000f680000000800 */
[----:B---3--:R-:W3:Y:S04]  /*0960*/  LDS R18, [R2+0x48] ;  /* 0x0000480002127984 */ /* 0x008ee80000000800 */
[----:B------:R-:W1:Y:S01]  /*0970*/  LDS R17, [R2+0x4c] ;  /* 0x00004c0002117984 */ /* 0x000e620000000800 */
[----:B0-----:R-:W-:-:S03]  /*0980*/  FFMA R19, R16, UR6, RZ ;  /* 0x0000000610137c23 */ /* 0x001fc600080000ff */
[----:B------:R-:W0:Y:S01]  /*0990*/  LDS R16, [R2+0x50] ;  /* 0x0000500002107984 */ /* 0x000e220000000800 */
[----:B--2---:R-:W-:-:S03]  /*09a0*/  FFMA R26, R26, UR6, R19 ;  /* 0x000000061a1a7c23 */ /* 0x004fc60008000013 */
[----:B------:R-:W2:Y:S01]  /*09b0*/  LDS R19, [R2+0x90] ;  /* 0x0000900002137984 */ /* 0x000ea20000000800 */
[----:B-----5:R-:W-:-:S03]  /*09c0*/  FFMA R27, R25, UR6, R26 ;  /* 0x00000006191b7c23 */ /* 0x020fc6000800001a */
[----:B------:R-:W5:Y:S01]  /*09d0*/  LDS R25, [R2+0x94] ;  /* 0x0000940002197984 */ /* 0x000f620000000800 */
[----:B---3--:R-:W-:-:S03]  /*09e0*/  FFMA R26, R18, UR6, R27 ;  /* 0x00000006121a7c23 */ /* 0x008fc6000800001b */
[----:B------:R-:W3:Y:S01]  /*09f0*/  LDS R18, [R2+0x98] ;  /* 0x0000980002127984 */ /* 0x000ee20000000800 */
[----:B-1----:R-:W-:-:S04]  /*0a00*/  FFMA R17, R17, UR6, R26 ;  /* 0x0000000611117c23 */ /* 0x002fc8000800001a */
[----:B0-----:R-:W-:-:S04]  /*0a10*/  FFMA R16, R16, UR6, R17 ;  /* 0x0000000610107c23 */ /* 0x001fc80008000011 */
[----:B--2---:R-:W-:-:S04]  /*0a20*/  FFMA R16, R19, UR6, R16 ;  /* 0x0000000613107c23 */ /* 0x004fc80008000010 */
[----:B-----5:R-:W-:-:S04]  /*0a30*/  FFMA R25, R25, UR6, R16 ;  /* 0x0000000619197c23 */ /* 0x020fc80008000010 */
[----:B---3--:R-:W-:-:S05]  /*0a40*/  FFMA R25, R18, UR6, R25 ;  /* 0x0000000612197c23 */ /* 0x008fca0008000019 */
[----:B------:R0:W-:Y:S01]  /*0a50*/  @P0 STG.E desc[UR4][R12.64], R25 ;  /* 0x000000190c000986 */ /* 0x0001e2000c101904 */
[----:B------:R-:W-:Y:S01]  /*0a60*/  BAR.SYNC.DEFER_BLOCKING 0x0 ;  /* 0x0000000000007b1d */ /* 0x000fe20000010000 */
[----:B0-----:R-:W-:-:S05]  /*0a70*/  IADD3 R12, P4, PT, R12, 0x8, RZ ;  /* 0x000000080c0c7810 */ /* 0x001fca0007f9e0ff */
[----:B------:R-:W-:Y:S01]  /*0a80*/  IMAD.X R13, RZ, RZ, R13, P4 ;  /* 0x000000ffff0d7224 */ /* 0x000fe200020e060d */
[----:B------:R-:W-:Y:S07]  /*0a90*/  @P3 BRA `(.L_x_8) ;  /* 0xfffffff800b43947 */ /* 0x000fee000383ffff */
.L_x_0:
[----:B------:R-:W0:Y:S02]  /*0aa0*/  LDC R8, c[0x0][0x398] ;  /* 0x0000e600ff087b82 */ /* 0x000e240000000800 */
[----:B0-----:R-:W-:-:S04]  /*0ab0*/  LOP3.LUT R10, R8, 0x1, RZ, 0xc0, !PT ;  /* 0x00000001080a7812 */ /* 0x001fc800078ec0ff */
[----:B------:R-:W-:-:S13]  /*0ac0*/  ISETP.NE.U32.AND P3, PT, R10, 0x1, PT ;  /* 0x000000010a00780c */ /* 0x000fda0003f65070 */
[----:B------:R-:W-:Y:S05]  /*0ad0*/  @P3 EXIT ;  /* 0x000000000000394d */ /* 0x000fea0003800000 */
[----:B------:R-:W-:Y:S01]  /*0ae0*/  BSSY.RECONVERGENT B0, `(.L_x_9) ;  /* 0x0000008000007945 */ /* 0x000fe20003800200 */
[----:B------:R-:W-:Y:S01]  /*0af0*/  HFMA2 R10, -RZ, RZ, 0, 0 ;  /* 0x00000000ff0a7431 */ /* 0x000fe200000001ff */
[----:B------:R-:W-:Y:S02]  /*0b00*/  ISETP.GT.U32.AND P3, PT, R0, 0x43, PT ;  /* 0x000000430000780c */ /* 0x000fe40003f64070 */
[----:B------:R-:W-:Y:S11]  /*0b10*/  @!P1 BRA `(.L_x_10) ;  /* 0x0000000000109947 */ /* 0x000ff60003800000 */
[----:B------:R-:W0:Y:S01]  /*0b20*/  LDC.64 R10, c[0x0][0x380] ;  /* 0x0000e000ff0a7b82 */ /* 0x000e220000000a00 */
[----:B------:R-:W-:-:S05]  /*0b30*/  IADD3 R7, PT, PT, R7, R4, RZ ;  /* 0x0000000407077210 */ /* 0x000fca0007ffe0ff */
[----:B0-----:R-:W-:-:S06]  /*0b40*/  IMAD.WIDE R10, R7, 0x4, R10 ;  /* 0x00000004070a7825 */ /* 0x001fcc00078e020a */
[----:B------:R0:W5:Y:S02]  /*0b50*/  LDG.E R10, desc[UR4][R10.64] ;  /* 0x000000040a0a7981 */ /* 0x000164000c1e1900 */
.L_x_10:
[----:B------:R-:W-:Y:S05]  /*0b60*/  BSYNC.RECONVERGENT B0 ;  /* 0x0000000000007941 */ /* 0x000fea0003800200 */
.L_x_9:
[----:B-----5:R1:W-:Y:S01]  /*0b70*/  STS [R3], R10 ;  /* 0x0000000a03007388 */ /* 0x0203e20000000800 */
[----:B------:R-:W-:Y:S04]  /*0b80*/  BSSY.RECONVERGENT B0, `(.L_x_11) ;  /* 0x0000009000007945 */ /* 0x000fe80003800200 */
[----:B------:R-:W-:Y:S05]  /*0b90*/  @P3 BRA `(.L_x_12) ;  /* 0x00000000001c3947 */ /* 0x000fea0003800000 */
[----:B------:R2:W-:Y:S01]  /*0ba0*/  @!P2 STS [R6], RZ ;  /* 0x000000ff0600a388 */ /* 0x0005e20000000800 */
[----:B------:R-:W-:Y:S05]  /*0bb0*/  @!P2 BRA `(.L_x_12) ;  /* 0x000000000014a947 */ /* 0x000fea0003800000 */
[----:B01----:R-:W0:Y:S01]  /*0bc0*/  LDC.64 R10, c[0x0][0x380] ;  /* 0x0000e000ff0a7b82 */ /* 0x003e220000000a00 */
[----:B------:R-:W-:-:S04]  /*0bd0*/  IMAD R9, R9, R8, R4 ;  /* 0x0000000809097224 */ /* 0x000fc800078e0204 */
[----:B0-----:R-:W-:-:S06]  /*0be0*/  IMAD.WIDE R8, R9, 0x4, R10 ;  /* 0x0000000409087825 */ /* 0x001fcc00078e020a */
[----:B------:R-:W3:Y:S04]  /*0bf0*/  LDG.E R9, desc[UR4][R8.64] ;  /* 0x0000000408097981 */ /* 0x000ee8000c1e1900 */
[----:B---3--:R3:W-:Y:S02]  /*0c00*/  STS [R6], R9 ;  /* 0x0000000906007388 */ /* 0x0087e40000000800 */
.L_x_12:
[----:B------:R-:W-:Y:S05]  /*0c10*/  BSYNC.RECONVERGENT B0 ;  /* 0x0000000000007941 */ /* 0x000fea0003800200 */
.L_x_11:
[----:B------:R-:W-:Y:S01]  /*0c20*/  BAR.SYNC.DEFER_BLOCKING 0x0 ;  /* 0x0000000000007b1d */ /* 0x000fe20000010000 */
[----:B------:R-:W-:-:S05]  /*0c30*/  @P0 IADD3 R5, PT, PT, R5, R4, RZ ;  /* 0x0000000405050210 */ /* 0x000fca0007ffe0ff */
[----:B------:R-:W5:Y:S02]  /*0c40*/  LDCU UR6, c[0x3][URZ] ;  /* 0x00c00000ff0677ac */ /* 0x000f640008000800 */
[----:B--234-:R-:W2:Y:S01]  /*0c50*/  @P0 LDC.64 R6, c[0x0][0x390] ;  /* 0x0000e400ff060b82 */ /* 0x01cea20000000a00 */
[----:B------:R-:W5:Y:S04]  /*0c60*/  LDS R0, [R2] ;  /* 0x0000000002007984 */ /* 0x000f680000000800 */
[----:B-1----:R-:W1:Y:S01]  /*0c70*/  LDS R3, [R2+0x4] ;  /* 0x0000040002037984 */ /* 0x002e620000000800 */
[----:B--2---:R-:W-:-:S03]  /*0c80*/  @P0 IMAD.WIDE R6, R5, 0x4, R6 ;  /* 0x0000000405060825 */ /* 0x004fc600078e0206 */
[----:B------:R-:W2:Y:S04]  /*0c90*/  LDS R9, [R2+0x8] ;  /* 0x0000080002097984 */ /* 0x000ea80000000800 */
[----:B0-----:R-:W0:Y:S04]  /*0ca0*/  LDS R11, [R2+0x48] ;  /* 0x00004800020b7984 */ /* 0x001e280000000800 */
[----:B------:R-:W3:Y:S04]  /*0cb0*/  LDS R13, [R2+0x4c] ;  /* 0x00004c00020d7984 */ /* 0x000ee80000000800 */
[----:B------:R-:W4:Y:S04]  /*0cc0*/  LDS R15, [R2+0x50] ;  /* 0x00005000020f7984 */ /* 0x000f280000000800 */
[----:B------:R-:W4:Y:S04]  /*0cd0*/  LDS R17, [R2+0x90] ;  /* 0x0000900002117984 */ /* 0x000f280000000800 */
[----:B------:R-:W4:Y:S04]  /*0ce0*/  LDS R19, [R2+0x94] ;  /* 0x0000940002137984 */ /* 0x000f280000000800 */
[----:B------:R-:W4:Y:S01]  /*0cf0*/  LDS R21, [R2+0x98] ;  /* 0x0000980002157984 */ /* 0x000f220000000800 */
[----:B-----5:R-:W-:-:S04]  /*0d00*/  FFMA R0, R0, UR6, RZ ;  /* 0x0000000600007c23 */ /* 0x020fc800080000ff */
[----:B-1----:R-:W-:-:S04]  /*0d10*/  FFMA R0, R3, UR6, R0 ;  /* 0x0000000603007c23 */ /* 0x002fc80008000000 */
[----:B--2---:R-:W-:-:S04]  /*0d20*/  FFMA R0, R9, UR6, R0 ;  /* 0x0000000609007c23 */ /* 0x004fc80008000000 */
[----:B0-----:R-:W-:-:S04]  /*0d30*/  FFMA R0, R11, UR6, R0 ;  /* 0x000000060b007c23 */ /* 0x001fc80008000000 */
[----:B---3--:R-:W-:-:S04]  /*0d40*/  FFMA R0, R13, UR6, R0 ;  /* 0x000000060d007c23 */ /* 0x008fc80008000000 */
[----:B----4-:R-:W-:-:S04]  /*0d50*/  FFMA R0, R15, UR6, R0 ;  /* 0x000000060f007c23 */ /* 0x010fc80008000000 */
[----:B------:R-:W-:-:S04]  /*0d60*/  FFMA R0, R17, UR6, R0 ;  /* 0x0000000611007c23 */ /* 0x000fc80008000000 */
[----:B------:R-:W-:-:S04]  /*0d70*/  FFMA R0, R19, UR6, R0 ;  /* 0x0000000613007c23 */ /* 0x000fc80008000000 */
[----:B------:R-:W-:-:S05]  /*0d80*/  FFMA R21, R21, UR6, R0 ;  /* 0x0000000615157c23 */ /* 0x000fca0008000000 */
[----:B------:R-:W-:Y:S01]  /*0d90*/  @P0 STG.E desc[UR4][R6.64], R21 ;  /* 0x0000001506000986 */ /* 0x000fe2000c101904 */
[----:B------:R-:W-:Y:S06]  /*0da0*/  BAR.SYNC.DEFER_BLOCKING 0x0 ;  /* 0x0000000000007b1d */ /* 0x000fec0000010000 */
[----:B------:R-:W-:Y:S05]  /*0db0*/  EXIT ;  /* 0x000000000000794d */ /* 0x000fea0003800000 */
.L_x_13:
[----:B------:R-:W-:-:S00]  /*0dc0*/  BRA `(.L_x_13) ;  /* 0xfffffffc00fc7947 */ /* 0x000fc0000383ffff */
[----:B------:R-:W-:-:S00]  /*0dd0*/  NOP ;  /* 0x0000000000007918 */ /* 0x000fc00000000000 */
        /* <DEDUP_REMOVED lines=10> */
.L_x_35:


//--------------------- .text._Z11addMatricesIfEvPT_S1_iii --------------------------
	.section	.text._Z11addMatricesIfEvPT_S1_iii,"ax",@progbits
	.align	128
        .global         _Z11addMatricesIfEvPT_S1_iii
        .type           _Z11addMatricesIfEvPT_S1_iii,@function
        .size           _Z11addMatricesIfEvPT_S1_iii,(.L_x_34 - _Z11addMatricesIfEvPT_S1_iii)
        .other          _Z11addMatricesIfEvPT_S1_iii,@"STO_CUDA_ENTRY STV_DEFAULT"
_Z11addMatricesIfEvPT_S1_iii:
.text._Z11addMatricesIfEvPT_S1_iii:
[----:B------:R-:W-:Y:S01]  /*0000*/  LDC R1, c[0x0][0x37c] ;  /* 0x0000df00ff017b82 */ /* 0x000fe20000000800 */
[----:B------:R-:W0:Y:S07]  /*0010*/  S2R R0, SR_TID.X ;  /* 0x0000000000007919 */ /* 0x000e2e0000002100 */
[----:B------:R-:W1:Y:S01]  /*0020*/  S2UR UR5, SR_CTAID.X ;  /* 0x00000000000579c3 */ /* 0x000e620000002500 */
[----:B------:R-:W1:Y:S01]  /*0030*/  LDCU UR4, c[0x0][0x360] ;  /* 0x00006c00ff0477ac */ /* 0x000e620008000800 */
[----:B------:R-:W2:Y:S06]  /*0040*/  LDCU UR7, c[0x0][0x398] ;  /* 0x00007300ff0777ac */ /* 0x000eac0008000800 */
[----:B------:R-:W2:Y:S01]  /*0050*/  LDC R3, c[0x0][0x394] ;  /* 0x0000e500ff037b82 */ /* 0x000ea20000000800 */
[----:B-1----:R-:W-:-:S06]  /*0060*/  UIMAD UR5, UR5, UR4, URZ ;  /* 0x00000004050572a4 */ /* 0x002fcc000f8e02ff */
[----:B0-----:R-:W-:Y:S01]  /*0070*/  IADD3 R5, PT, PT, R0, UR5, RZ ;  /* 0x0000000500057c10 */ /* 0x001fe2000fffe0ff */
[----:B--2---:R-:W-:-:S05]  /*0080*/  IMAD R2, R3, UR7, RZ ;  /* 0x0000000703027c24 */ /* 0x004fca000f8e02ff */
[----:B------:R-:W-:-:S13]  /*0090*/  ISETP.GE.AND P0, PT, R5, R2, PT ;  /* 0x000000020500720c */ /* 0x000fda0003f06270 */
[----:B------:R-:W-:Y:S05]  /*00a0*/  @P0 EXIT ;  /* 0x000000000000094d */ /* 0x000fea0003800000 */
[----:B------:R-:W0:Y:S01]  /*00b0*/  LDCU UR9, c[0x0][0x390] ;  /* 0x00007200ff0977ac */ /* 0x000e220008000800 */
[----:B------:R-:W-:Y:S01]  /*00c0*/  HFMA2 R4, -RZ, RZ, 0, 0 ;  /* 0x00000000ff047431 */ /* 0x000fe200000001ff */
[----:B------:R-:W1:Y:S01]  /*00d0*/  LDCU.64 UR10, c[0x0][0x358] ;  /* 0x00006b00ff0a77ac */ /* 0x000e620008000a00 */
[----:B0-----:R-:W-:-:S09]  /*00e0*/  UISETP.GE.AND UP0, UPT, UR9, 0x1, UPT ;  /* 0x000000010900788c */ /* 0x001fd2000bf06270 */
[----:B-1----:R-:W-:Y:S05]  /*00f0*/  BRA.U !UP0, `(.L_x_14) ;  /* 0x0000000908007547 */ /* 0x002fea000b800000 */
[----:B------:R-:W-:Y:S01]  /*0100*/  UISETP.GE.U32.AND UP1, UPT, UR9, 0x10, UPT ;  /* 0x000000100900788c */ /* 0x000fe2000bf26070 */
[----:B------:R-:W-:Y:S01]  /*0110*/  MOV R4, RZ ;  /* 0x000000ff00047202 */ /* 0x000fe20000000f00 */
[----:B------:R-:W-:Y:S01]  /*0120*/  ULOP3.LUT UR6, UR9, 0xf, URZ, 0xc0, !UPT ;  /* 0x0000000f09067892 */ /* 0x000fe2000f8ec0ff */
[----:B------:R-:W-:-:S03]  /*0130*/  UMOV UR4, URZ ;  /* 0x000000ff00047c82 */ /* 0x000fc60008000000 */
[----:B------:R-:W-:-:S03]  /*0140*/  UISETP.NE.AND UP0, UPT, UR6, URZ, UPT ;  /* 0x000000ff0600728c */ /* 0x000fc6000bf05270 */
[----:B------:R-:W-:Y:S08]  /*0150*/  BRA.U !UP1, `(.L_x_15) ;  /* 0x0000000109e47547 */ /* 0x000ff0000b800000 */
[----:B------:R-:W-:Y:S01]  /*0160*/  ULOP3.LUT UR4, UR9, 0x7ffffff0, URZ, 0xc0, !UPT ;  /* 0x7ffffff009047892 */ /* 0x000fe2000f8ec0ff */
[----:B------:R-:W-:Y:S02]  /*0170*/  MOV R4, RZ ;  /* 0x000000ff00047202 */ /* 0x000fe40000000f00 */
[----:B------:R-:W-:Y:S01]  /*0180*/  MOV R7, R5 ;  /* 0x0000000500077202 */ /* 0x000fe20000000f00 */
[----:B------:R-:W-:-:S12]  /*0190*/  UIADD3 UR8, UPT, UPT, -UR4, URZ, URZ ;  /* 0x000000ff04087290 */ /* 0x000fd8000fffe1ff */
.L_x_16:
[----:B------:R-:W0:Y:S02]  /*01a0*/  LDC.64 R20, c[0x0][0x380] ;  /* 0x0000e000ff147b82 */ /* 0x000e240000000a00 */
[----:B0-----:R-:W-:-:S05]  /*01b0*/  IMAD.WIDE R20, R7, 0x4, R20 ;  /* 0x0000000407147825 */ /* 0x001fca00078e0214 */
[----:B------:R-:W2:Y:S01]  /*01c0*/  LDG.E R9, desc[UR10][R20.64] ;  /* 0x0000000a14097981 */ /* 0x000ea2000c1e1900 */
[----:B------:R-:W-:-:S05]  /*01d0*/  IMAD.WIDE R16, R2, 0x4, R20 ;  /* 0x0000000402107825 */ /* 0x000fca00078e0214 */
[----:B------:R0:W3:Y:S01]  /*01e0*/  LDG.E R6, desc[UR10][R16.64] ;  /* 0x0000000a10067981 */ /* 0x0000e2000c1e1900 */
[----:B------:R-:W-:-:S05]  /*01f0*/  IMAD.WIDE R14, R2, 0x4, R16 ;  /* 0x00000004020e7825 */ /* 0x000fca00078e0210 */
[----:B------:R1:W4:Y:S01]  /*0200*/  LDG.E R8, desc[UR10][R14.64] ;  /* 0x0000000a0e087981 */ /* 0x000322000c1e1900 */
[----:B------:R-:W-:-:S05]  /*0210*/  IMAD.WIDE R22, R2, 0x4, R14 ;  /* 0x0000000402167825 */ /* 0x000fca00078e020e */
[----:B------:R-:W5:Y:S01]  /*0220*/  LDG.E R10, desc[UR10][R22.64] ;  /* 0x0000000a160a7981 */ /* 0x000f62000c1e1900 */
[----:B------:R-:W-:-:S05]  /*0230*/  IMAD.WIDE R24, R2, 0x4, R22 ;  /* 0x0000000402187825 */ /* 0x000fca00078e0216 */
[----:B------:R-:W5:Y:S01]  /*0240*/  LDG.E R27, desc[UR10][R24.64] ;  /* 0x0000000a181b7981 */ /* 0x000f62000c1e1900 */
[----:B------:R-:W-:-:S05]  /*0250*/  IMAD.WIDE R12, R2, 0x4, R24 ;  /* 0x00000004020c7825 */ /* 0x000fca00078e0218 */
[----:B------:R1:W5:Y:S01]  /*0260*/  LDG.E R26, desc[UR10][R12.64] ;  /* 0x0000000a0c1a7981 */ /* 0x000362000c1e1900 */
[----:B------:R-:W-:-:S05]  /*0270*/  IMAD.WIDE R28, R2, 0x4, R12 ;  /* 0x00000004021c7825 */ /* 0x000fca00078e020c */
[----:B------:R1:W5:Y:S01]  /*0280*/  LDG.E R11, desc[UR10][R28.64] ;  /* 0x0000000a1c0b7981 */ /* 0x000362000c1e1900 */
[----:B------:R-:W-:-:S04]  /*0290*/  IMAD.WIDE R18, R2, 0x4, R28 ;  /* 0x0000000402127825 */ /* 0x000fc800078e021c */
[C---:B0-----:R-:W-:Y:S02]  /*02a0*/  IMAD.WIDE R16, R2.reuse, 0x4, R18 ;  /* 0x0000000402107825 */ /* 0x041fe400078e0212 */
[----:B------:R-:W5:Y:S02]  /*02b0*/  LDG.E R18, desc[UR10][R18.64] ;  /* 0x0000000a12127981 */ /* 0x000f64000c1e1900 */
[C---:B-1----:R-:W-:Y:S02]  /*02c0*/  IMAD.WIDE R14, R2.reuse, 0x4, R16 ;  /* 0x00000004020e7825 */ /* 0x042fe400078e0210 */
[----:B------:R-:W5:Y:S02]  /*02d0*/  LDG.E R16, desc[UR10][R16.64] ;  /* 0x0000000a10107981 */ /* 0x000f64000c1e1900 */
[C---:B------:R-:W-:Y:S02]  /*02e0*/  IMAD.WIDE R12, R2.reuse, 0x4, R14 ;  /* 0x00000004020c7825 */ /* 0x040fe400078e020e */
[----:B------:R-:W5:Y:S02]  /*02f0*/  LDG.E R14, desc[UR10][R14.64] ;  /* 0x0000000a0e0e7981 */ /* 0x000f64000c1e1900 */
[----:B------:R-:W-:-:S04]  /*0300*/  IMAD.WIDE R20, R2, 0x4, R12 ;  /* 0x0000000402147825 */ /* 0x000fc800078e020c */
[C---:B------:R-:W-:Y:S01]  /*0310*/  IMAD.WIDE R22, R2.reuse, 0x4, R20 ;  /* 0x0000000402167825 */ /* 0x040fe200078e0214 */
[----:B------:R0:W5:Y:S04]  /*0320*/  LDG.E R15, desc[UR10][R12.64] ;  /* 0x0000000a0c0f7981 */ /* 0x000168000c1e1900 */
[----:B------:R-:W5:Y:S01]  /*0330*/  LDG.E R20, desc[UR10][R20.64] ;  /* 0x0000000a14147981 */ /* 0x000f62000c1e1900 */
[----:B------:R-:W-:-:S03]  /*0340*/  IMAD.WIDE R24, R2, 0x4, R22 ;  /* 0x0000000402187825 */ /* 0x000fc600078e0216 */
[----:B------:R-:W5:Y:S01]  /*0350*/  LDG.E R22, desc[UR10][R22.64] ;  /* 0x0000000a16167981 */ /* 0x000f62000c1e1900 */
[----:B------:R-:W-:-:S03]  /*0360*/  IMAD.WIDE R28, R2, 0x4, R24 ;  /* 0x00000004021c7825 */ /* 0x000fc600078e0218 */
[----:B------:R-:W5:Y:S01]  /*0370*/  LDG.E R24, desc[UR10][R24.64] ;  /* 0x0000000a18187981 */ /* 0x000f62000c1e1900 */
[----:B0-----:R-:W-:-:S03]  /*0380*/  IMAD.WIDE R12, R2, 0x4, R28 ;  /* 0x00000004020c7825 */ /* 0x001fc600078e021c */
[----:B------:R-:W5:Y:S04]  /*0390*/  LDG.E R28, desc[UR10][R28.64] ;  /* 0x0000000a1c1c7981 */ /* 0x000f68000c1e1900 */
[----:B------:R-:W5:Y:S01]  /*03a0*/  LDG.E R17, desc[UR10][R12.64] ;  /* 0x0000000a0c117981 */ /* 0x000f62000c1e1900 */
[----:B------:R-:W-:-:S04]  /*03b0*/  UIADD3 UR8, UPT, UPT, UR8, 0x10, URZ ;  /* 0x0000001008087890 */ /* 0x000fc8000fffe0ff */
[----:B------:R-:W-:Y:S01]  /*03c0*/  UISETP.NE.AND UP1, UPT, UR8, URZ, UPT ;  /* 0x000000ff0800728c */ /* 0x000fe2000bf25270 */
[----:B------:R-:W-:Y:S01]  /*03d0*/  LEA R7, R2, R7, 0x4 ;  /* 0x0000000702077211 */ /* 0x000fe200078e20ff */
[----:B--2---:R-:W-:-:S04]  /*03e0*/  FADD R9, R9, R4 ;  /* 0x0000000409097221 */ /* 0x004fc80000000000 */
[----:B---3--:R-:W-:-:S04]  /*03f0*/  FADD R9, R9, R6 ;  /* 0x0000000609097221 */ /* 0x008fc80000000000 */
[----:B----4-:R-:W-:-:S04]  /*0400*/  FADD R9, R9, R8 ;  /* 0x0000000809097221 */ /* 0x010fc80000000000 */
[----:B-----5:R-:W-:-:S04]  /*0410*/  FADD R10, R9, R10 ;  /* 0x0000000a090a7221 */ /* 0x020fc80000000000 */
[----:B------:R-:W-:-:S04]  /*0420*/  FADD R27, R10, R27 ;  /* 0x0000001b0a1b7221 */ /* 0x000fc80000000000 */
        /* <DEDUP_REMOVED lines=10> */
[----:B------:R-:W-:Y:S01]  /*04d0*/  FADD R4, R28, R17 ;  /* 0x000000111c047221 */ /* 0x000fe20000000000 */
[----:B------:R-:W-:Y:S06]  /*04e0*/  BRA.U UP1, `(.L_x_16) ;  /* 0xfffffffd012c7547 */ /* 0x000fec000b83ffff */
.L_x_15:
[----:B------:R-:W-:Y:S05]  /*04f0*/  BRA.U !UP0, `(.L_x_14) ;  /* 0x0000000508007547 */ /* 0x000fea000b800000 */
[----:B------:R-:W-:Y:S02]  /*0500*/  UISETP.GE.U32.AND UP0, UPT, UR6, 0x8, UPT ;  /* 0x000000080600788c */ /* 0x000fe4000bf06070 */
[----:B------:R-:W-:-:S04]  /*0510*/  ULOP3.LUT UR8, UR9, 0x7, URZ, 0xc0, !UPT ;  /* 0x0000000709087892 */ /* 0x000fc8000f8ec0ff */
[----:B------:R-:W-:-:S03]  /*0520*/  UISETP.NE.AND UP1, UPT, UR8, URZ, UPT ;  /* 0x000000ff0800728c */ /* 0x000fc6000bf25270 */
[----:B------:R-:W-:Y:S08]  /*0530*/  BRA.U !UP0, `(.L_x_17) ;  /* 0x00000001086c7547 */ /* 0x000ff0000b800000 */
[----:B------:R-:W0:Y:S01]  /*0540*/  LDC.64 R6, c[0x0][0x380] ;  /* 0x0000e000ff067b82 */ /* 0x000e220000000a00 */
[----:B------:R-:W-:-:S04]  /*0550*/  IMAD R9, R2, UR4, R5 ;  /* 0x0000000402097c24 */ /* 0x000fc8000f8e0205 */
[----:B0-----:R-:W-:-:S04]  /*0560*/  IMAD.WIDE R6, R9, 0x4, R6 ;  /* 0x0000000409067825 */ /* 0x001fc800078e0206 */
[C---:B------:R-:W-:Y:S02]  /*0570*/  IMAD.WIDE R8, R2.reuse, 0x4, R6 ;  /* 0x0000000402087825 */ /* 0x040fe400078e0206 */
[----:B------:R-:W2:Y:S02]  /*0580*/  LDG.E R7, desc[UR10][R6.64] ;  /* 0x0000000a06077981 */ /* 0x000ea4000c1e1900 */
[C---:B------:R-:W-:Y:S02]  /*0590*/  IMAD.WIDE R10, R2.reuse, 0x4, R8 ;  /* 0x00000004020a7825 */ /* 0x040fe400078e0208 */
[----:B------:R-:W3:Y:S02]  /*05a0*/  LDG.E R8, desc[UR10][R8.64] ;  /* 0x0000000a08087981 */ /* 0x000ee4000c1e1900 */
[C---:B------:R-:W-:Y:S02]  /*05b0*/  IMAD.WIDE R12, R2.reuse, 0x4, R10 ;  /* 0x00000004020c7825 */ /* 0x040fe400078e020a */
[----:B------:R-:W4:Y:S02]  /*05c0*/  LDG.E R10, desc[UR10][R10.64] ;  /* 0x0000000a0a0a7981 */ /* 0x000f24000c1e1900 */
[----:B------:R-:W-:-:S02]  /*05d0*/  IMAD.WIDE R14, R2, 0x4, R12 ;  /* 0x00000004020e7825 */ /* 0x000fc400078e020c */
[----:B------:R-:W5:Y:S02]  /*05e0*/  LDG.E R12, desc[UR10][R12.64] ;  /* 0x0000000a0c0c7981 */ /* 0x000f64000c1e1900 */
[C---:B------:R-:W-:Y:S02]  /*05f0*/  IMAD.WIDE R16, R2.reuse, 0x4, R14 ;  /* 0x0000000402107825 */ /* 0x040fe400078e020e */
[----:B------:R-:W5:Y:S02]  /*0600*/  LDG.E R14, desc[UR10][R14.64] ;  /* 0x0000000a0e0e7981 */ /* 0x000f64000c1e1900 */
[C---:B------:R-:W-:Y:S02]  /*0610*/  IMAD.WIDE R18, R2.reuse, 0x4, R16 ;  /* 0x0000000402127825 */ /* 0x040fe400078e0210 */
[----:B------:R-:W5:Y:S02]  /*0620*/  LDG.E R16, desc[UR10][R16.64] ;  /* 0x0000000a10107981 */ /* 0x000f64000c1e1900 */
[----:B------:R-:W-:-:S02]  /*0630*/  IMAD.WIDE R20, R2, 0x4, R18 ;  /* 0x0000000402147825 */ /* 0x000fc400078e0212 */
[----:B------:R-:W5:Y:S04]  /*0640*/  LDG.E R18, desc[UR10][R18.64] ;  /* 0x0000000a12127981 */ /* 0x000f68000c1e1900 */
[----:B------:R-:W5:Y:S01]  /*0650*/  LDG.E R20, desc[UR10][R20.64] ;  /* 0x0000000a14147981 */ /* 0x000f62000c1e1900 */
[----:B------:R-:W-:Y:S01]  /*0660*/  UIADD3 UR4, UPT, UPT, UR4, 0x8, URZ ;  /* 0x0000000804047890 */ /* 0x000fe2000fffe0ff */
[----:B--2---:R-:W-:-:S04]  /*0670*/  FADD R7, R4, R7 ;  /* 0x0000000704077221 */ /* 0x004fc80000000000 */
[----:B---3--:R-:W-:-:S04]  /*0680*/  FADD R7, R7, R8 ;  /* 0x0000000807077221 */ /* 0x008fc80000000000 */
[----:B----4-:R-:W-:-:S04]  /*0690*/  FADD R7, R7, R10 ;  /* 0x0000000a07077221 */ /* 0x010fc80000000000 */
[----:B-----5:R-:W-:-:S04]  /*06a0*/  FADD R7, R7, R12 ;  /* 0x0000000c07077221 */ /* 0x020fc80000000000 */
[----:B------:R-:W-:-:S04]  /*06b0*/  FADD R7, R7, R14 ;  /* 0x0000000e07077221 */ /* 0x000fc80000000000 */
[----:B------:R-:W-:-:S04]  /*06c0*/  FADD R7, R7, R16 ;  /* 0x0000001007077221 */ /* 0x000fc80000000000 */
[----:B------:R-:W-:-:S04]  /*06d0*/  FADD R7, R7, R18 ;  /* 0x0000001207077221 */ /* 0x000fc80000000000 */
[----:B------:R-:W-:-:S07]  /*06e0*/  FADD R4, R7, R20 ;  /* 0x0000001407047221 */ /* 0x000fce0000000000 */
.L_x_17:
        /* <DEDUP_REMOVED lines=12> */
[----:B------:R-:W-:Y:S02]  /*07b0*/  IMAD.WIDE R12, R2, 0x4, R10 ;  /* 0x00000004020c7825 */ /* 0x000fe400078e020a */
[----:B------:R-:W4:Y:S04]  /*07c0*/  LDG.E R11, desc[UR10][R10.64] ;  /* 0x0000000a0a0b7981 */ /* 0x000f28000c1e1900 */
[----:B------:R-:W5:Y:S01]  /*07d0*/  LDG.E R13, desc[UR10][R12.64] ;  /* 0x0000000a0c0d7981 */ /* 0x000f62000c1e1900 */
[----:B------:R-:W-:Y:S01]  /*07e0*/  UIADD3 UR4, UPT, UPT, UR4, 0x4, URZ ;  /* 0x0000000404047890 */ /* 0x000fe2000fffe0ff */
[----:B--2---:R-:W-:-:S04]  /*07f0*/  FADD R4, R4, R7 ;  /* 0x0000000704047221 */ /* 0x004fc80000000000 */
[----:B---3--:R-:W-:-:S04]  /*0800*/  FADD R4, R4, R9 ;  /* 0x0000000904047221 */ /* 0x008fc80000000000 */
[----:B----4-:R-:W-:-:S04]  /*0810*/  FADD R4, R4, R11 ;  /* 0x0000000b04047221 */ /* 0x010fc80000000000 */
[----:B-----5:R-:W-:-:S07]  /*0820*/  FADD R4, R4, R13 ;  /* 0x0000000d04047221 */ /* 0x020fce0000000000 */
.L_x_18:
[----:B------:R-:W-:Y:S05]  /*0830*/  BRA.U !UP1, `(.L_x_14) ;  /* 0x0000000109307547 */ /* 0x000fea000b800000 */
[----:B------:R-:W0:Y:S01]  /*0840*/  LDC.64 R8, c[0x0][0x380] ;  /* 0x0000e000ff087b82 */ /* 0x000e220000000a00 */
[----:B------:R-:W-:Y:S02]  /*0850*/  UIMAD UR4, UR4, UR7, URZ ;  /* 0x00000007040472a4 */ /* 0x000fe4000f8e02ff */
[----:B------:R-:W-:-:S04]  /*0860*/  UIADD3 UR6, UPT, UPT, -UR6, URZ, URZ ;  /* 0x000000ff06067290 */ /* 0x000fc8000fffe1ff */
[----:B------:R-:W-:-:S05]  /*0870*/  IMAD R0, R3, UR4, R0 ;  /* 0x0000000403007c24 */ /* 0x000fca000f8e0200 */
[----:B------:R-:W-:-:S07]  /*0880*/  IADD3 R3, PT, PT, R0, UR5, RZ ;  /* 0x0000000500037c10 */ /* 0x000fce000fffe0ff */
.L_x_19:
[----:B0-----:R-:W-:-:S06]  /*0890*/  IMAD.WIDE R6, R3, 0x4, R8 ;  /* 0x0000000403067825 */ /* 0x001fcc00078e0208 */
[----:B------:R-:W2:Y:S01]  /*08a0*/  LDG.E R7, desc[UR10][R6.64] ;  /* 0x0000000a06077981 */ /* 0x000ea2000c1e1900 */
[----:B------:R-:W-:Y:S01]  /*08b0*/  UIADD3 UR6, UPT, UPT, UR6, 0x1, URZ ;  /* 0x0000000106067890 */ /* 0x000fe2000fffe0ff */
[----:B------:R-:W-:-:S03]  /*08c0*/  IADD3 R3, PT, PT, R2, R3, RZ ;  /* 0x0000000302037210 */ /* 0x000fc60007ffe0ff */
[----:B------:R-:W-:Y:S01]  /*08d0*/  UISETP.NE.AND UP0, UPT, UR6, URZ, UPT ;  /* 0x000000ff0600728c */ /* 0x000fe2000bf05270 */
[----:B--2---:R-:W-:-:S08]  /*08e0*/  FADD R4, R7, R4 ;  /* 0x0000000407047221 */ /* 0x004fd00000000000 */
[----:B------:R-:W-:Y:S05]  /*08f0*/  BRA.U UP0, `(.L_x_19) ;  /* 0xfffffffd00e47547 */ /* 0x000fea000b83ffff */
.L_x_14:
[----:B------:R-:W-:Y:S01]  /*0900*/  I2FP.F32.S32 R0, UR9 ;  /* 0x0000000900007c45 */ /* 0x000fe20008201400 */
[----:B------:R-:W-:Y:S03]  /*0910*/  BSSY.RECONVERGENT B0, `(.L_x_20) ;  /* 0x000000c000007945 */ /* 0x000fe60003800200 */
[----:B------:R-:W0:Y:S08]  /*0920*/  MUFU.RCP R3, R0 ;  /* 0x0000000000037308 */ /* 0x000e300000001000 */
[----:B------:R-:W1:Y:S01]  /*0930*/  FCHK P0, R4, R0 ;  /* 0x0000000004007302 */ /* 0x000e620000000000 */
[----:B0-----:R-:W-:-:S04]  /*0940*/  FFMA R2, -R0, R3, 1 ;  /* 0x3f80000000027423 */ /* 0x001fc80000000103 */
[----:B------:R-:W-:-:S04]  /*0950*/  FFMA R3, R3, R2, R3 ;  /* 0x0000000203037223 */ /* 0x000fc80000000003 */
[----:B------:R-:W-:-:S04]  /*0960*/  FFMA R7, R3, R4, RZ ;  /* 0x0000000403077223 */ /* 0x000fc800000000ff */
[----:B------:R-:W-:-:S04]  /*0970*/  FFMA R2, -R0, R7, R4 ;  /* 0x0000000700027223 */ /* 0x000fc80000000104 */
[----:B------:R-:W-:Y:S01]  /*0980*/  FFMA R7, R3, R2, R7 ;  /* 0x0000000203077223 */ /* 0x000fe20000000007 */
[----:B-1----:R-:W-:Y:S06]  /*0990*/  @!P0 BRA `(.L_x_21) ;  /* 0x00000000000c8947 */ /* 0x002fec0003800000 */
[----:B------:R-:W-:-:S07]  /*09a0*/  MOV R2, 0x9c0 ;  /* 0x000009c000027802 */ /* 0x000fce0000000f00 */
[----:B------:R-:W-:Y:S05]  /*09b0*/  CALL.REL.NOINC `($__internal_0_$__cuda_sm3x_div_rn_noftz_f32_slowpath) ;  /* 0x0000000000187944 */ /* 0x000fea0003c00000 */
[----:B------:R-:W-:-:S07]  /*09c0*/  MOV R7, R0 ;  /* 0x0000000000077202 */ /* 0x000fce0000000f00 */
.L_x_21:
[----:B------:R-:W-:Y:S05]  /*09d0*/  BSYNC.RECONVERGENT B0 ;  /* 0x0000000000007941 */ /* 0x000fea0003800200 */
.L_x_20:
[----:B------:R-:W0:Y:S02]  /*09e0*/  LDC.64 R2, c[0x0][0x388] ;  /* 0x0000e200ff027b82 */ /* 0x000e240000000a00 */
[----:B0-----:R-:W-:-:S05]  /*09f0*/  IMAD.WIDE R2, R5, 0x4, R2 ;  /* 0x0000000405027825 */ /* 0x001fca00078e0202 */
[----:B------:R-:W-:Y:S01]  /*0a00*/  STG.E desc[UR10][R2.64], R7 ;  /* 0x0000000702007986 */ /* 0x000fe2000c10190a */
[----:B------:R-:W-:Y:S05]  /*0a10*/  EXIT ;  /* 0x000000000000794d */ /* 0x000fea0003800000 */
        .weak           $__internal_0_$__cuda_sm3x_div_rn_noftz_f32_slowpath
        .type           $__internal_0_$__cuda_sm3x_div_rn_noftz_f32_slowpath,@function
        .size           $__internal_0_$__cuda_sm3x_div_rn_noftz_f32_slowpath,(.L_x_34 - $__internal_0_$__cuda_sm3x_div_rn_noftz_f32_slowpath)
$__internal_0_$__cuda_sm3x_div_rn_noftz_f32_slowpath:
[----:B------:R-:W-:Y:S01]  /*0a20*/  SHF.R.U32.HI R6, RZ, 0x17, R0 ;  /* 0x00000017ff067819 */ /* 0x000fe20000011600 */
[----:B------:R-:W-:Y:S01]  /*0a30*/  BSSY.RECONVERGENT B1, `(.L_x_22) ;  /* 0x0000063000017945 */ /* 0x000fe20003800200 */
[----:B------:R-:W-:Y:S02]  /*0a40*/  SHF.R.U32.HI R3, RZ, 0x17, R4 ;  /* 0x00000017ff037819 */ /* 0x000fe40000011604 */
[----:B------:R-:W-:Y:S02]  /*0a50*/  LOP3.LUT R6, R6, 0xff, RZ, 0xc0, !PT ;  /* 0x000000ff06067812 */ /* 0x000fe400078ec0ff */
[----:B------:R-:W-:Y:S02]  /*0a60*/  LOP3.LUT R10, R3, 0xff, RZ, 0xc0, !PT ;  /* 0x000000ff030a7812 */ /* 0x000fe400078ec0ff */
[----:B------:R-:W-:Y:S02]  /*0a70*/  IADD3 R8, PT, PT, R6, -0x1, RZ ;  /* 0xffffffff06087810 */ /* 0x000fe40007ffe0ff */
[----:B------:R-:W-:-:S02]  /*0a80*/  IADD3 R9, PT, PT, R10, -0x1, RZ ;  /* 0xffffffff0a097810 */ /* 0x000fc40007ffe0ff */
[----:B------:R-:W-:Y:S02]  /*0a90*/  ISETP.GT.U32.AND P0, PT, R8, 0xfd, PT ;  /* 0x000000fd0800780c */ /* 0x000fe40003f04070 */
[----:B------:R-:W-:Y:S02]  /*0aa0*/  MOV R3, R0 ;  /* 0x0000000000037202 */ /* 0x000fe40000000f00 */
[----:B------:R-:W-:-:S13]  /*0ab0*/  ISETP.GT.U32.OR P0, PT, R9, 0xfd, P0 ;  /* 0x000000fd0900780c */ /* 0x000fda0000704470 */
[----:B------:R-:W-:Y:S01]  /*0ac0*/  @!P0 MOV R7, RZ ;  /* 0x000000ff00078202 */ /* 0x000fe20000000f00 */
[----:B------:R-:W-:Y:S06]  /*0ad0*/  @!P0 BRA `(.L_x_23) ;  /* 0x00000000005c8947 */ /* 0x000fec0003800000 */
[----:B------:R-:W-:Y:S02]  /*0ae0*/  FSETP.GTU.FTZ.AND P0, PT, |R4|, +INF , PT ;  /* 0x7f8000000400780b */ /* 0x000fe40003f1c200 */
[----:B------:R-:W-:-:S04]  /*0af0*/  FSETP.GTU.FTZ.AND P1, PT, |R0|, +INF , PT ;  /* 0x7f8000000000780b */ /* 0x000fc80003f3c200 */
[----:B------:R-:W-:-:S13]  /*0b00*/  PLOP3.LUT P0, PT, P0, P1, PT, 0xf8, 0x8f ;  /* 0x00000000008f781c */ /* 0x000fda0000703f70 */
[----:B------:R-:W-:Y:S05]  /*0b10*/  @P0 BRA `(.L_x_24) ;  /* 0x00000004004c0947 */ /* 0x000fea0003800000 */
[----:B------:R-:W-:-:S13]  /*0b20*/  LOP3.LUT P0, RZ, R3, 0x7fffffff, R4, 0xc8, !PT ;  /* 0x7fffffff03ff7812 */ /* 0x000fda000780c804 */
[----:B------:R-:W-:Y:S05]  /*0b30*/  @!P0 BRA `(.L_x_25) ;  /* 0x00000004003c8947 */ /* 0x000fea0003800000 */
[----:B------:R-:W-:Y:S02]  /*0b40*/  FSETP.NEU.FTZ.AND P2, PT, |R4|, +INF , PT ;  /* 0x7f8000000400780b */ /* 0x000fe40003f5d200 */
[----:B------:R-:W-:Y:S02]  /*0b50*/  FSETP.NEU.FTZ.AND P1, PT, |R0|, +INF , PT ;  /* 0x7f8000000000780b */ /* 0x000fe40003f3d200 */
[----:B------:R-:W-:-:S11]  /*0b60*/  FSETP.NEU.FTZ.AND P0, PT, |R4|, +INF , PT ;  /* 0x7f8000000400780b */ /* 0x000fd60003f1d200 */
[----:B------:R-:W-:Y:S05]  /*0b70*/  @!P1 BRA !P2, `(.L_x_25) ;  /* 0x00000004002c9947 */ /* 0x000fea0005000000 */
[----:B------:R-:W-:-:S04]  /*0b80*/  LOP3.LUT P2, RZ, R4, 0x7fffffff, RZ, 0xc0, !PT ;  /* 0x7fffffff04ff7812 */ /* 0x000fc8000784c0ff */
[----:B------:R-:W-:-:S13]  /*0b90*/  PLOP3.LUT P1, PT, P1, P2, PT, 0x2f, 0xf2 ;  /* 0x0000000000f2781c */ /* 0x000fda0000f24577 */
[----:B------:R-:W-:Y:S05]  /*0ba0*/  @P1 BRA `(.L_x_26) ;  /* 0x0000000400181947 */ /* 0x000fea0003800000 */
[----:B------:R-:W-:-:S04]  /*0bb0*/  LOP3.LUT P1, RZ, R3, 0x7fffffff, RZ, 0xc0, !PT ;  /* 0x7fffffff03ff7812 */ /* 0x000fc8000782c0ff */
[----:B------:R-:W-:-:S13]  /*0bc0*/  PLOP3.LUT P0, PT, P0, P1, PT, 0x2f, 0xf2 ;  /* 0x0000000000f2781c */ /* 0x000fda0000702577 */
[----:B------:R-:W-:Y:S05]  /*0bd0*/  @P0 BRA `(.L_x_27) ;  /* 0x0000000400000947 */ /* 0x000fea0003800000 */
[----:B------:R-:W-:Y:S02]  /*0be0*/  ISETP.GE.AND P0, PT, R9, RZ, PT ;  /* 0x000000ff0900720c */ /* 0x000fe40003f06270 */
[----:B------:R-:W-:-:S11]  /*0bf0*/  ISETP.GE.AND P1, PT, R8, RZ, PT ;  /* 0x000000ff0800720c */ /* 0x000fd60003f26270 */
[----:B------:R-:W-:Y:S01]  /*0c00*/  @P0 MOV R7, RZ ;  /* 0x000000ff00070202 */ /* 0x000fe20000000f00 */
[----:B------:R-:W-:Y:S01]  /*0c10*/  @!P0 FFMA R4, R4, 1.84467440737095516160e+19, RZ ;  /* 0x5f80000004048823 */ /* 0x000fe200000000ff */
[----:B------:R-:W-:Y:S01]  /*0c20*/  @!P0 MOV R7, 0xffffffc0 ;  /* 0xffffffc000078802 */ /* 0x000fe20000000f00 */
[----:B------:R-:W-:-:S03]  /*0c30*/  @!P1 FFMA R3, R0, 1.84467440737095516160e+19, RZ ;  /* 0x5f80000000039823 */ /* 0x000fc600000000ff */
[----:B------:R-:W-:-:S07]  /*0c40*/  @!P1 IADD3 R7, PT, PT, R7, 0x40, RZ ;  /* 0x0000004007079810 */ /* 0x000fce0007ffe0ff */
.L_x_23:
[----:B------:R-:W-:Y:S01]  /*0c50*/  LEA R0, R6, 0xc0800000, 0x17 ;  /* 0xc080000006007811 */ /* 0x000fe200078eb8ff */
[----:B------:R-:W-:Y:S03]  /*0c60*/  BSSY.RECONVERGENT B2, `(.L_x_28) ;  /* 0x0000036000027945 */ /* 0x000fe60003800200 */
[----:B------:R-:W-:Y:S02]  /*0c70*/  IADD3 R8, PT, PT, -R0, R3, RZ ;  /* 0x0000000300087210 */ /* 0x000fe40007ffe1ff */
[----:B------:R-:W-:Y:S02]  /*0c80*/  IADD3 R3, PT, PT, R10, -0x7f, RZ ;  /* 0xffffff810a037810 */ /* 0x000fe40007ffe0ff */
[----:B------:R-:W0:Y:S01]  /*0c90*/  MUFU.RCP R9, R8 ;  /* 0x0000000800097308 */ /* 0x000e220000001000 */
[----:B------:R-:W-:Y:S01]  /*0ca0*/  FADD.FTZ R11, -R8, -RZ ;  /* 0x800000ff080b7221 */ /* 0x000fe20000010100 */
[C---:B------:R-:W-:Y:S01]  /*0cb0*/  IADD3 R6, PT, PT, R3.reuse, 0x7f, -R6 ;  /* 0x0000007f03067810 */ /* 0x040fe20007ffe806 */
[----:B------:R-:W-:-:S03]  /*0cc0*/  IMAD R0, R3, -0x800000, R4 ;  /* 0xff80000003007824 */ /* 0x000fc600078e0204 */
[----:B------:R-:W-:Y:S01]  /*0cd0*/  IADD3 R6, PT, PT, R6, R7, RZ ;  /* 0x0000000706067210 */ /* 0x000fe20007ffe0ff */
[----:B0-----:R-:W-:-:S04]  /*0ce0*/  FFMA R10, R9, R11, 1 ;  /* 0x3f800000090a7423 */ /* 0x001fc8000000000b */
[----:B------:R-:W-:-:S04]  /*0cf0*/  FFMA R13, R9, R10, R9 ;  /* 0x0000000a090d7223 */ /* 0x000fc80000000009 */
[----:B------:R-:W-:-:S04]  /*0d00*/  FFMA R4, R0, R13, RZ ;  /* 0x0000000d00047223 */ /* 0x000fc800000000ff */
[----:B------:R-:W-:-:S04]  /*0d10*/  FFMA R9, R11, R4, R0 ;  /* 0x000000040b097223 */ /* 0x000fc80000000000 */
[----:B------:R-:W-:-:S04]  /*0d20*/  FFMA R4, R13, R9, R4 ;  /* 0x000000090d047223 */ /* 0x000fc80000000004 */
[----:B------:R-:W-:-:S04]  /*0d30*/  FFMA R11, R11, R4, R0 ;  /* 0x000000040b0b7223 */ /* 0x000fc80000000000 */
[----:B------:R-:W-:-:S05]  /*0d40*/  FFMA R0, R13, R11, R4 ;  /* 0x0000000b0d007223 */ /* 0x000fca0000000004 */
[----:B------:R-:W-:-:S04]  /*0d50*/  SHF.R.U32.HI R3, RZ, 0x17, R0 ;  /* 0x00000017ff037819 */ /* 0x000fc80000011600 */
[----:B------:R-:W-:-:S04]  /*0d60*/  LOP3.LUT R3, R3, 0xff, RZ, 0xc0, !PT ;  /* 0x000000ff03037812 */ /* 0x000fc800078ec0ff */
[----:B------:R-:W-:-:S04]  /*0d70*/  IADD3 R8, PT, PT, R3, R6, RZ ;  /* 0x0000000603087210 */ /* 0x000fc80007ffe0ff */
[----:B------:R-:W-:-:S04]  /*0d80*/  IADD3 R3, PT, PT, R8, -0x1, RZ ;  /* 0xffffffff08037810 */ /* 0x000fc80007ffe0ff */
[----:B------:R-:W-:-:S13]  /*0d90*/  ISETP.GE.U32.AND P0, PT, R3, 0xfe, PT ;  /* 0x000000fe0300780c */ /* 0x000fda0003f06070 */
[----:B------:R-:W-:Y:S05]  /*0da0*/  @!P0 BRA `(.L_x_29) ;  /* 0x0000000000808947 */ /* 0x000fea0003800000 */
[----:B------:R-:W-:-:S13]  /*0db0*/  ISETP.GT.AND P0, PT, R8, 0xfe, PT ;  /* 0x000000fe0800780c */ /* 0x000fda0003f04270 */
[----:B------:R-:W-:Y:S05]  /*0dc0*/  @P0 BRA `(.L_x_30) ;  /* 0x00000000006c0947 */ /* 0x000fea0003800000 */
[----:B------:R-:W-:-:S13]  /*0dd0*/  ISETP.GE.AND P0, PT, R8, 0x1, PT ;  /* 0x000000010800780c */ /* 0x000fda0003f06270 */
[----:B------:R-:W-:Y:S05]  /*0de0*/  @P0 BRA `(.L_x_31) ;  /* 0x0000000000740947 */ /* 0x000fea0003800000 */
[----:B------:R-:W-:Y:S02]  /*0df0*/  ISETP.GE.AND P0, PT, R8, -0x18, PT ;  /* 0xffffffe80800780c */ /* 0x000fe40003f06270 */
[----:B------:R-:W-:-:S11]  /*0e00*/  LOP3.LUT R0, R0, 0x80000000, RZ, 0xc0, !PT ;  /* 0x8000000000007812 */ /* 0x000fd600078ec0ff */
[----:B------:R-:W-:Y:S05]  /*0e10*/  @!P0 BRA `(.L_x_31) ;  /* 0x0000000000688947 */ /* 0x000fea0003800000 */
[-CC-:B------:R-:W-:Y:S01]  /*0e20*/  FFMA.RZ R3, R13, R11.reuse, R4.reuse ;  /* 0x0000000b0d037223 */ /* 0x180fe2000000c004 */
[C---:B------:R-:W-:Y:S02]  /*0e30*/  IADD3 R7, PT, PT, R8.reuse, 0x20, RZ ;  /* 0x0000002008077810 */ /* 0x040fe40007ffe0ff */
[C---:B------:R-:W-:Y:S02]  /*0e40*/  ISETP.NE.AND P2, PT, R8.reuse, RZ, PT ;  /* 0x000000ff0800720c */ /* 0x040fe40003f45270 */
[----:B------:R-:W-:Y:S01]  /*0e50*/  LOP3.LUT R6, R3, 0x7fffff, RZ, 0xc0, !PT ;  /* 0x007fffff03067812 */ /* 0x000fe200078ec0ff */
[CCC-:B------:R-:W-:Y:S01]  /*0e60*/  FFMA.RP R3, R13.reuse, R11.reuse, R4.reuse ;  /* 0x0000000b0d037223 */ /* 0x1c0fe20000008004 */
[----:B------:R-:W-:Y:S01]  /*0e70*/  FFMA.RM R4, R13, R11, R4 ;  /* 0x0000000b0d047223 */ /* 0x000fe20000004004 */
[----:B------:R-:W-:Y:S02]  /*0e80*/  ISETP.NE.AND P1, PT, R8, RZ, PT ;  /* 0x000000ff0800720c */ /* 0x000fe40003f25270 */
[----:B------:R-:W-:-:S02]  /*0e90*/  LOP3.LUT R6, R6, 0x800000, RZ, 0xfc, !PT ;  /* 0x0080000006067812 */ /* 0x000fc400078efcff */
[----:B------:R-:W-:Y:S02]  /*0ea0*/  IADD3 R8, PT, PT, -R8, RZ, RZ ;  /* 0x000000ff08087210 */ /* 0x000fe40007ffe1ff */
[----:B------:R-:W-:Y:S02]  /*0eb0*/  SHF.L.U32 R7, R6, R7, RZ ;  /* 0x0000000706077219 */ /* 0x000fe400000006ff */
[----:B------:R-:W-:Y:S02]  /*0ec0*/  FSETP.NEU.FTZ.AND P0, PT, R3, R4, PT ;  /* 0x000000040300720b */ /* 0x000fe40003f1d000 */
[----:B------:R-:W-:Y:S02]  /*0ed0*/  SEL R3, R8, RZ, P2 ;  /* 0x000000ff08037207 */ /* 0x000fe40001000000 */
[----:B------:R-:W-:Y:S02]  /*0ee0*/  ISETP.NE.AND P1, PT, R7, RZ, P1 ;  /* 0x000000ff0700720c */ /* 0x000fe40000f25270 */
[----:B------:R-:W-:-:S02]  /*0ef0*/  SHF.R.U32.HI R3, RZ, R3, R6 ;  /* 0x00000003ff037219 */ /* 0x000fc40000011606 */
[----:B------:R-:W-:Y:S02]  /*0f00*/  PLOP3.LUT P0, PT, P0, P1, PT, 0xf8, 0x8f ;  /* 0x00000000008f781c */ /* 0x000fe40000703f70 */
[----:B------:R-:W-:Y:S02]  /*0f10*/  SHF.R.U32.HI R7, RZ, 0x1, R3 ;  /* 0x00000001ff077819 */ /* 0x000fe40000011603 */
[----:B------:R-:W-:-:S04]  /*0f20*/  SEL R4, RZ, 0x1, !P0 ;  /* 0x00000001ff047807 */ /* 0x000fc80004000000 */
[----:B------:R-:W-:-:S04]  /*0f30*/  LOP3.LUT R4, R4, 0x1, R7, 0xf8, !PT ;  /* 0x0000000104047812 */ /* 0x000fc800078ef807 */
[----:B------:R-:W-:-:S04]  /*0f40*/  LOP3.LUT R4, R4, R3, RZ, 0xc0, !PT ;  /* 0x0000000304047212 */ /* 0x000fc800078ec0ff */
[----:B------:R-:W-:-:S04]  /*0f50*/  IADD3 R7, PT, PT, R7, R4, RZ ;  /* 0x0000000407077210 */ /* 0x000fc80007ffe0ff */
[----:B------:R-:W-:Y:S01]  /*0f60*/  LOP3.LUT R0, R7, R0, RZ, 0xfc, !PT ;  /* 0x0000000007007212 */ /* 0x000fe200078efcff */
[----:B------:R-:W-:Y:S06]  /*0f70*/  BRA `(.L_x_31) ;  /* 0x0000000000107947 */ /* 0x000fec0003800000 */
.L_x_30:
[----:B------:R-:W-:-:S04]  /*0f80*/  LOP3.LUT R0, R0, 0x80000000, RZ, 0xc0, !PT ;  /* 0x8000000000007812 */ /* 0x000fc800078ec0ff */
[----:B------:R-:W-:Y:S01]  /*0f90*/  LOP3.LUT R0, R0, 0x7f800000, RZ, 0xfc, !PT ;  /* 0x7f80000000007812 */ /* 0x000fe200078efcff */
[----:B------:R-:W-:Y:S06]  /*0fa0*/  BRA `(.L_x_31) ;  /* 0x0000000000047947 */ /* 0x000fec0003800000 */
.L_x_29:
[----:B------:R-:W-:-:S07]  /*0fb0*/  LEA R0, R6, R0, 0x17 ;  /* 0x0000000006007211 */ /* 0x000fce00078eb8ff */
.L_x_31:
[----:B------:R-:W-:Y:S05]  /*0fc0*/  BSYNC.RECONVERGENT B2 ;  /* 0x0000000000027941 */ /* 0x000fea0003800200 */
.L_x_28:
[----:B------:R-:W-:Y:S05]  /*0fd0*/  BRA `(.L_x_32) ;  /* 0x0000000000207947 */ /* 0x000fea0003800000 */
.L_x_27:
[----:B------:R-:W-:-:S04]  /*0fe0*/  LOP3.LUT R0, R3, 0x80000000, R4, 0x48, !PT ;  /* 0x8000000003007812 */ /* 0x000fc800078e4804 */
[----:B------:R-:W-:Y:S01]  /*0ff0*/  LOP3.LUT R0, R0, 0x7f800000, RZ, 0xfc, !PT ;  /* 0x7f80000000007812 */ /* 0x000fe200078efcff */
[----:B------:R-:W-:Y:S06]  /*1000*/  BRA `(.L_x_32) ;  /* 0x0000000000147947 */ /* 0x000fec0003800000 */
.L_x_26:
[----:B------:R-:W-:Y:S01]  /*1010*/  LOP3.LUT R0, R3, 0x80000000, R4, 0x48, !PT ;  /* 0x8000000003007812 */ /* 0x000fe200078e4804 */
[----:B------:R-:W-:Y:S06]  /*1020*/  BRA `(.L_x_32) ;  /* 0x00000000000c7947 */ /* 0x000fec0003800000 */
.L_x_25:
[----:B------:R-:W0:Y:S01]  /*1030*/  MUFU.RSQ R0, -QNAN ;  /* 0xffc0000000007908 */ /* 0x000e220000001400 */
[----:B------:R-:W-:Y:S05]  /*1040*/  BRA `(.L_x_32) ;  /* 0x0000000000047947 */ /* 0x000fea0003800000 */
.L_x_24:
[----:B------:R-:W-:-:S07]  /*1050*/  FADD.FTZ R0, R4, R0 ;  /* 0x0000000004007221 */ /* 0x000fce0000010000 */
.L_x_32:
[----:B------:R-:W-:Y:S05]  /*1060*/  BSYNC.RECONVERGENT B1 ;  /* 0x0000000000017941 */ /* 0x000fea0003800200 */
.L_x_22:
[----:B------:R-:W-:-:S04]  /*1070*/  HFMA2 R3, -RZ, RZ, 0, 0 ;  /* 0x00000000ff037431 */ /* 0x000fc800000001ff */
[----:B0-----:R-:W-:Y:S05]  /*1080*/  RET.REL.NODEC R2 `(_Z11addMatricesIfEvPT_S1_iii) ;  /* 0xffffffec02dc7950 */ /* 0x001fea0003c3ffff */
.L_x_33:
        /* <DEDUP_REMOVED lines=15> */
.L_x_34:


//--------------------- .nv.shared._Z18prepareInputKernelIfEvPT_PKS0_S1_iii --------------------------
	.section	.nv.shared._Z18prepareInputKernelIfEvPT_PKS0_S1_iii,"aw",@nobits
	.sectionflags	@""
	.align	4
.nv.shared._Z18prepareInputKernelIfEvPT_PKS0_S1_iii:
	.zero		2320


//--------------------- .nv.shared.reserved.0     --------------------------
	.section	.nv.shared.reserved.0,"aw",@nobits
	.weak		__nv_reservedSMEM_offset_0_alias
	.size		__nv_reservedSMEM_offset_0_alias, 0, 64
	.other		__nv_reservedSMEM_offset_0_alias,@"STO_CUDA_RESERVED_SHARED STV_DEFAULT"
__nv_reservedSMEM_offset_0_alias:
	.zero		0
	.zero		64


//--------------------- .nv.constant0._Z18prepareInputKernelIfEvPT_PKS0_S1_iii --------------------------
	.section	.nv.constant0._Z18prepareInputKernelIfEvPT_PKS0_S1_iii,"a",@progbits
	.sectionflags	@""
	.align	4
.nv.constant0._Z18prepareInputKernelIfEvPT_PKS0_S1_iii:
	.zero		932


//--------------------- .nv.constant0._Z11addMatricesIfEvPT_S1_iii --------------------------
	.section	.nv.constant0._Z11addMatricesIfEvPT_S1_iii,"a",@progbits
	.sectionflags	@""
	.align	4
.nv.constant0._Z11addMatricesIfEvPT_S1_iii:
	.zero		924


//--------------------- SYMBOLS --------------------------

	.type		.nv.reservedSmem.offset0,@object
	.size		.nv.reservedSmem.offset0,0x4
	.type		.nv.reservedSmem.cap,@object
	.size		.nv.reservedSmem.cap,0x4
